//
// Generated by NVIDIA NVVM Compiler
//
// Compiler Build ID: CL-36424714
// Cuda compilation tools, release 13.0, V13.0.88
// Based on NVVM 20.0.0
//

.version 9.0
.target sm_100
.address_size 64

	// .globl	_ZN3cub18CUB_300001_SM_10006detail11EmptyKernelIvEEvv
.global .align 1 .b8 _ZN34_INTERNAL_572a8914_4_k_cu__Z4testv4cuda3std3__45__cpo5beginE[1];
.global .align 1 .b8 _ZN34_INTERNAL_572a8914_4_k_cu__Z4testv4cuda3std3__45__cpo3endE[1];
.global .align 1 .b8 _ZN34_INTERNAL_572a8914_4_k_cu__Z4testv4cuda3std3__45__cpo6cbeginE[1];
.global .align 1 .b8 _ZN34_INTERNAL_572a8914_4_k_cu__Z4testv4cuda3std3__45__cpo4cendE[1];
.global .align 1 .b8 _ZN34_INTERNAL_572a8914_4_k_cu__Z4testv4cuda3std3__45__cpo6rbeginE[1];
.global .align 1 .b8 _ZN34_INTERNAL_572a8914_4_k_cu__Z4testv4cuda3std3__45__cpo4rendE[1];
.global .align 1 .b8 _ZN34_INTERNAL_572a8914_4_k_cu__Z4testv4cuda3std3__45__cpo7crbeginE[1];
.global .align 1 .b8 _ZN34_INTERNAL_572a8914_4_k_cu__Z4testv4cuda3std3__45__cpo5crendE[1];
.global .align 1 .b8 _ZN34_INTERNAL_572a8914_4_k_cu__Z4testv4cuda3std3__436_GLOBAL__N__572a8914_4_k_cu__Z4testv6ignoreE[1];
.global .align 1 .b8 _ZN34_INTERNAL_572a8914_4_k_cu__Z4testv4cuda3std3__419piecewise_constructE[1];
.global .align 1 .b8 _ZN34_INTERNAL_572a8914_4_k_cu__Z4testv4cuda3std3__48in_placeE[1];
.global .align 1 .b8 _ZN34_INTERNAL_572a8914_4_k_cu__Z4testv4cuda3std3__420unreachable_sentinelE[1];
.global .align 1 .b8 _ZN34_INTERNAL_572a8914_4_k_cu__Z4testv4cuda3std3__47nulloptE[1];
.global .align 1 .b8 _ZN34_INTERNAL_572a8914_4_k_cu__Z4testv4cuda3std3__48unexpectE[1];
.global .align 1 .b8 _ZN34_INTERNAL_572a8914_4_k_cu__Z4testv4cuda3std6ranges3__45__cpo4swapE[1];
.global .align 1 .b8 _ZN34_INTERNAL_572a8914_4_k_cu__Z4testv4cuda3std6ranges3__45__cpo9iter_moveE[1];
.global .align 1 .b8 _ZN34_INTERNAL_572a8914_4_k_cu__Z4testv4cuda3std6ranges3__45__cpo5beginE[1];
.global .align 1 .b8 _ZN34_INTERNAL_572a8914_4_k_cu__Z4testv4cuda3std6ranges3__45__cpo3endE[1];
.global .align 1 .b8 _ZN34_INTERNAL_572a8914_4_k_cu__Z4testv4cuda3std6ranges3__45__cpo6cbeginE[1];
.global .align 1 .b8 _ZN34_INTERNAL_572a8914_4_k_cu__Z4testv4cuda3std6ranges3__45__cpo4cendE[1];
.global .align 1 .b8 _ZN34_INTERNAL_572a8914_4_k_cu__Z4testv4cuda3std6ranges3__45__cpo7advanceE[1];
.global .align 1 .b8 _ZN34_INTERNAL_572a8914_4_k_cu__Z4testv4cuda3std6ranges3__45__cpo9iter_swapE[1];
.global .align 1 .b8 _ZN34_INTERNAL_572a8914_4_k_cu__Z4testv4cuda3std6ranges3__45__cpo4nextE[1];
.global .align 1 .b8 _ZN34_INTERNAL_572a8914_4_k_cu__Z4testv4cuda3std6ranges3__45__cpo4prevE[1];
.global .align 1 .b8 _ZN34_INTERNAL_572a8914_4_k_cu__Z4testv4cuda3std6ranges3__45__cpo4dataE[1];
.global .align 1 .b8 _ZN34_INTERNAL_572a8914_4_k_cu__Z4testv4cuda3std6ranges3__45__cpo5cdataE[1];
.global .align 1 .b8 _ZN34_INTERNAL_572a8914_4_k_cu__Z4testv4cuda3std6ranges3__45__cpo4sizeE[1];
.global .align 1 .b8 _ZN34_INTERNAL_572a8914_4_k_cu__Z4testv4cuda3std6ranges3__45__cpo5ssizeE[1];
.global .align 1 .b8 _ZN34_INTERNAL_572a8914_4_k_cu__Z4testv4cuda3std6ranges3__45__cpo8distanceE[1];
.global .align 1 .b8 _ZN34_INTERNAL_572a8914_4_k_cu__Z4testv6thrust24THRUST_300001_SM_1000_NS8cuda_cub3parE[1];
.global .align 1 .b8 _ZN34_INTERNAL_572a8914_4_k_cu__Z4testv6thrust24THRUST_300001_SM_1000_NS8cuda_cub10par_nosyncE[1];
.global .align 1 .b8 _ZN34_INTERNAL_572a8914_4_k_cu__Z4testv6thrust24THRUST_300001_SM_1000_NS6system6detail10sequential3seqE[1];
.global .align 1 .b8 _ZN34_INTERNAL_572a8914_4_k_cu__Z4testv6thrust24THRUST_300001_SM_1000_NS6system3cpp3parE[1];
.global .align 1 .b8 _ZN34_INTERNAL_572a8914_4_k_cu__Z4testv6thrust24THRUST_300001_SM_1000_NS12placeholders2_1E[1];
.global .align 1 .b8 _ZN34_INTERNAL_572a8914_4_k_cu__Z4testv6thrust24THRUST_300001_SM_1000_NS12placeholders2_2E[1];
.global .align 1 .b8 _ZN34_INTERNAL_572a8914_4_k_cu__Z4testv6thrust24THRUST_300001_SM_1000_NS12placeholders2_3E[1];
.global .align 1 .b8 _ZN34_INTERNAL_572a8914_4_k_cu__Z4testv6thrust24THRUST_300001_SM_1000_NS12placeholders2_4E[1];
.global .align 1 .b8 _ZN34_INTERNAL_572a8914_4_k_cu__Z4testv6thrust24THRUST_300001_SM_1000_NS12placeholders2_5E[1];
.global .align 1 .b8 _ZN34_INTERNAL_572a8914_4_k_cu__Z4testv6thrust24THRUST_300001_SM_1000_NS12placeholders2_6E[1];
.global .align 1 .b8 _ZN34_INTERNAL_572a8914_4_k_cu__Z4testv6thrust24THRUST_300001_SM_1000_NS12placeholders2_7E[1];
.global .align 1 .b8 _ZN34_INTERNAL_572a8914_4_k_cu__Z4testv6thrust24THRUST_300001_SM_1000_NS12placeholders2_8E[1];
.global .align 1 .b8 _ZN34_INTERNAL_572a8914_4_k_cu__Z4testv6thrust24THRUST_300001_SM_1000_NS12placeholders2_9E[1];
.global .align 1 .b8 _ZN34_INTERNAL_572a8914_4_k_cu__Z4testv6thrust24THRUST_300001_SM_1000_NS12placeholders3_10E[1];
.global .align 1 .b8 _ZN34_INTERNAL_572a8914_4_k_cu__Z4testv6thrust24THRUST_300001_SM_1000_NS3seqE[1];
.global .align 1 .b8 _ZN34_INTERNAL_572a8914_4_k_cu__Z4testv6thrust24THRUST_300001_SM_1000_NS6deviceE[1];

.visible .entry _ZN3cub18CUB_300001_SM_10006detail11EmptyKernelIvEEvv()
{


	ret;

}
	// .globl	_ZN3cub18CUB_300001_SM_10006detail8for_each13static_kernelINS2_12policy_hub_t12policy_500_tEmN6thrust24THRUST_300001_SM_1000_NS8cuda_cub20__uninitialized_fill7functorINS7_10device_ptrI3IntEESC_EEEEvT0_T1_
.visible .entry _ZN3cub18CUB_300001_SM_10006detail8for_each13static_kernelINS2_12policy_hub_t12policy_500_tEmN6thrust24THRUST_300001_SM_1000_NS8cuda_cub20__uninitialized_fill7functorINS7_10device_ptrI3IntEESC_EEEEvT0_T1_(
	.param .u64 _ZN3cub18CUB_300001_SM_10006detail8for_each13static_kernelINS2_12policy_hub_t12policy_500_tEmN6thrust24THRUST_300001_SM_1000_NS8cuda_cub20__uninitialized_fill7functorINS7_10device_ptrI3IntEESC_EEEEvT0_T1__param_0,
	.param .align 8 .b8 _ZN3cub18CUB_300001_SM_10006detail8for_each13static_kernelINS2_12policy_hub_t12policy_500_tEmN6thrust24THRUST_300001_SM_1000_NS8cuda_cub20__uninitialized_fill7functorINS7_10device_ptrI3IntEESC_EEEEvT0_T1__param_1[16]
)
.maxntid 256
{
	.reg .pred 	%p<4>;
	.reg .b16 	%rs<5>;
	.reg .b32 	%r<12>;
	.reg .b64 	%rd<16>;

	ld.param.u32 	%r3, [_ZN3cub18CUB_300001_SM_10006detail8for_each13static_kernelINS2_12policy_hub_t12policy_500_tEmN6thrust24THRUST_300001_SM_1000_NS8cuda_cub20__uninitialized_fill7functorINS7_10device_ptrI3IntEESC_EEEEvT0_T1__param_1+8];
	ld.param.u64 	%rd4, [_ZN3cub18CUB_300001_SM_10006detail8for_each13static_kernelINS2_12policy_hub_t12policy_500_tEmN6thrust24THRUST_300001_SM_1000_NS8cuda_cub20__uninitialized_fill7functorINS7_10device_ptrI3IntEESC_EEEEvT0_T1__param_1];
	ld.param.u64 	%rd5, [_ZN3cub18CUB_300001_SM_10006detail8for_each13static_kernelINS2_12policy_hub_t12policy_500_tEmN6thrust24THRUST_300001_SM_1000_NS8cuda_cub20__uninitialized_fill7functorINS7_10device_ptrI3IntEESC_EEEEvT0_T1__param_0];
	mov.u32 	%r9, %ctaid.x;
	mul.wide.u32 	%rd1, %r9, 512;
	sub.s64 	%rd2, %rd5, %rd1;
	setp.lt.u64 	%p1, %rd2, 512;
	@%p1 bra 	$L__BB1_2;
	mov.u32 	%r11, %tid.x;
	cvta.to.global.u64 	%rd11, %rd4;
	cvt.u64.u32 	%rd12, %r11;
	add.s64 	%rd13, %rd1, %rd12;
	shl.b64 	%rd14, %rd13, 2;
	add.s64 	%rd15, %rd11, %rd14;
	st.global.u32 	[%rd15], %r3;
	st.global.u32 	[%rd15+1024], %r3;
	bra.uni 	$L__BB1_6;
$L__BB1_2:
	cvta.to.global.u64 	%rd6, %rd4;
	mov.u32 	%r2, %tid.x;
	cvt.u64.u32 	%rd7, %r2;
	setp.le.u64 	%p2, %rd2, %rd7;
	add.s64 	%rd8, %rd1, %rd7;
	shl.b64 	%rd9, %rd8, 2;
	add.s64 	%rd3, %rd6, %rd9;
	@%p2 bra 	$L__BB1_4;
	st.global.u32 	[%rd3], %r3;
$L__BB1_4:
	add.s32 	%r10, %r2, 256;
	cvt.u64.u32 	%rd10, %r10;
	setp.le.u64 	%p3, %rd2, %rd10;
	@%p3 bra 	$L__BB1_6;
	st.global.u32 	[%rd3+1024], %r3;
$L__BB1_6:
	ret;

}
	// .globl	_ZN3cub18CUB_300001_SM_10006detail8for_each13static_kernelINS2_12policy_hub_t12policy_500_tEiN6thrust24THRUST_300001_SM_1000_NS8cuda_cub20__uninitialized_copy7functorINS7_6detail15normal_iteratorINS7_10device_ptrI3IntEEEESF_EEEEvT0_T1_
.visible .entry _ZN3cub18CUB_300001_SM_10006detail8for_each13static_kernelINS2_12policy_hub_t12policy_500_tEiN6thrust24THRUST_300001_SM_1000_NS8cuda_cub20__uninitialized_copy7functorINS7_6detail15normal_iteratorINS7_10device_ptrI3IntEEEESF_EEEEvT0_T1_(
	.param .u32 _ZN3cub18CUB_300001_SM_10006detail8for_each13static_kernelINS2_12policy_hub_t12policy_500_tEiN6thrust24THRUST_300001_SM_1000_NS8cuda_cub20__uninitialized_copy7functorINS7_6detail15normal_iteratorINS7_10device_ptrI3IntEEEESF_EEEEvT0_T1__param_0,
	.param .align 8 .b8 _ZN3cub18CUB_300001_SM_10006detail8for_each13static_kernelINS2_12policy_hub_t12policy_500_tEiN6thrust24THRUST_300001_SM_1000_NS8cuda_cub20__uninitialized_copy7functorINS7_6detail15normal_iteratorINS7_10device_ptrI3IntEEEESF_EEEEvT0_T1__param_1[16]
)
.maxntid 256
{
	.reg .pred 	%p<4>;
	.reg .b32 	%r<15>;
	.reg .b64 	%rd<16>;

	ld.param.u64 	%rd4, [_ZN3cub18CUB_300001_SM_10006detail8for_each13static_kernelINS2_12policy_hub_t12policy_500_tEiN6thrust24THRUST_300001_SM_1000_NS8cuda_cub20__uninitialized_copy7functorINS7_6detail15normal_iteratorINS7_10device_ptrI3IntEEEESF_EEEEvT0_T1__param_1+8];
	ld.param.u64 	%rd3, [_ZN3cub18CUB_300001_SM_10006detail8for_each13static_kernelINS2_12policy_hub_t12policy_500_tEiN6thrust24THRUST_300001_SM_1000_NS8cuda_cub20__uninitialized_copy7functorINS7_6detail15normal_iteratorINS7_10device_ptrI3IntEEEESF_EEEEvT0_T1__param_1];
	ld.param.u32 	%r4, [_ZN3cub18CUB_300001_SM_10006detail8for_each13static_kernelINS2_12policy_hub_t12policy_500_tEiN6thrust24THRUST_300001_SM_1000_NS8cuda_cub20__uninitialized_copy7functorINS7_6detail15normal_iteratorINS7_10device_ptrI3IntEEEESF_EEEEvT0_T1__param_0];
	mov.u32 	%r5, %ctaid.x;
	shl.b32 	%r1, %r5, 9;
	sub.s32 	%r2, %r4, %r1;
	setp.lt.s32 	%p1, %r2, 512;
	@%p1 bra 	$L__BB2_2;
	mov.u32 	%r11, %tid.x;
	add.s32 	%r12, %r11, %r1;
	cvta.to.global.u64 	%rd11, %rd4;
	cvta.to.global.u64 	%rd12, %rd3;
	mul.wide.u32 	%rd13, %r12, 4;
	add.s64 	%rd14, %rd12, %rd13;
	add.s64 	%rd15, %rd11, %rd13;
	ld.global.u32 	%r13, [%rd14];
	st.global.u32 	[%rd15], %r13;
	ld.global.u32 	%r14, [%rd14+1024];
	st.global.u32 	[%rd15+1024], %r14;
	bra.uni 	$L__BB2_6;
$L__BB2_2:
	cvta.to.global.u64 	%rd1, %rd3;
	cvta.to.global.u64 	%rd2, %rd4;
	mov.u32 	%r3, %tid.x;
	setp.ge.s32 	%p2, %r3, %r2;
	@%p2 bra 	$L__BB2_4;
	add.s32 	%r6, %r1, %r3;
	mul.wide.u32 	%rd5, %r6, 4;
	add.s64 	%rd6, %rd1, %rd5;
	add.s64 	%rd7, %rd2, %rd5;
	ld.global.u32 	%r7, [%rd6];
	st.global.u32 	[%rd7], %r7;
$L__BB2_4:
	add.s32 	%r8, %r3, 256;
	setp.ge.s32 	%p3, %r8, %r2;
	@%p3 bra 	$L__BB2_6;
	add.s32 	%r9, %r1, %r3;
	mul.wide.u32 	%rd8, %r9, 4;
	add.s64 	%rd9, %rd1, %rd8;
	add.s64 	%rd10, %rd2, %rd8;
	ld.global.u32 	%r10, [%rd9+1024];
	st.global.u32 	[%rd10+1024], %r10;
$L__BB2_6:
	ret;

}


// ===== COMPILED SASS (sm_100) =====

	.target	sm_100

	.elftype	@"ET_EXEC"


//--------------------- .note.nv.tkinfo           --------------------------
	.section	.note.nv.tkinfo,"",@"SHT_NOTE"
	.sectionflags	@"SHF_NOTE_NV_TKINFO"
	.tkinfo
        /*0018*/ 	.word	0x00000002
        /*0030*/ 	.string	""
        /*0030*/ 	.string	"ptxas"
        /*0030*/ 	.string	"Cuda compilation tools, release 13.0, V13.0.88"
        /*0030*/ 	.string	"Build cuda_13.0.r13.0/compiler.36424714_0"
        /*0030*/ 	.string	"-arch sm_100 -m 64 "



//--------------------- .note.nv.cuinfo           --------------------------
	.section	.note.nv.cuinfo,"",@"SHT_NOTE"
	.sectionflags	@"SHF_NOTE_NV_CUINFO"
        /*0018*/ 	.short	0x0002
        /*001a*/ 	.short	0x0064
        /*001c*/ 	.short	0x0082
	.zero		2


//--------------------- .nv.info                  --------------------------
	.section	.nv.info,"",@"SHT_CUDA_INFO"
	.align	4


	//----- nvinfo : EIATTR_REGCOUNT
	.align		4
        /*0000*/ 	.byte	0x04, 0x2f
        /*0002*/ 	.short	(.L_46 - .L_45)
	.align		4
.L_45:
        /*0004*/ 	.word	index@(_ZN3cub18CUB_300001_SM_10006detail11EmptyKernelIvEEvv)
        /*0008*/ 	.word	0x00000004


	//----- nvinfo : EIATTR_FRAME_SIZE
	.align		4
.L_46:
        /*000c*/ 	.byte	0x04, 0x11
        /*000e*/ 	.short	(.L_48 - .L_47)
	.align		4
.L_47:
        /*0010*/ 	.word	index@(_ZN3cub18CUB_300001_SM_10006detail11EmptyKernelIvEEvv)
        /*0014*/ 	.word	0x00000000


	//----- nvinfo : EIATTR_REGCOUNT
	.align		4
.L_48:
        /*0018*/ 	.byte	0x04, 0x2f
        /*001a*/ 	.short	(.L_50 - .L_49)
	.align		4
.L_49:
        /*001c*/ 	.word	index@(_ZN3cub18CUB_300001_SM_10006detail8for_each13static_kernelINS2_12policy_hub_t12policy_500_tEmN6thrust24THRUST_300001_SM_1000_NS8cuda_cub20__uninitialized_fill7functorINS7_10device_ptrI3IntEESC_EEEEvT0_T1_)
        /*0020*/ 	.word	0x00000008


	//----- nvinfo : EIATTR_FRAME_SIZE
	.align		4
.L_50:
        /*0024*/ 	.byte	0x04, 0x11
        /*0026*/ 	.short	(.L_52 - .L_51)
	.align		4
.L_51:
        /*0028*/ 	.word	index@(_ZN3cub18CUB_300001_SM_10006detail8for_each13static_kernelINS2_12policy_hub_t12policy_500_tEmN6thrust24THRUST_300001_SM_1000_NS8cuda_cub20__uninitialized_fill7functorINS7_10device_ptrI3IntEESC_EEEEvT0_T1_)
        /*002c*/ 	.word	0x00000000


	//----- nvinfo : EIATTR_REGCOUNT
	.align		4
.L_52:
        /*0030*/ 	.byte	0x04, 0x2f
        /*0032*/ 	.short	(.L_54 - .L_53)
	.align		4
.L_53:
        /*0034*/ 	.word	index@(_ZN3cub18CUB_300001_SM_10006detail8for_each13static_kernelINS2_12policy_hub_t12policy_500_tEiN6thrust24THRUST_300001_SM_1000_NS8cuda_cub20__uninitialized_copy7functorINS7_6detail15normal_iteratorINS7_10device_ptrI3IntEEEESF_EEEEvT0_T1_)
        /*0038*/ 	.word	0x0000000c


	//----- nvinfo : EIATTR_FRAME_SIZE
	.align		4
.L_54:
        /*003c*/ 	.byte	0x04, 0x11
        /*003e*/ 	.short	(.L_56 - .L_55)
	.align		4
.L_55:
        /*0040*/ 	.word	index@(_ZN3cub18CUB_300001_SM_10006detail8for_each13static_kernelINS2_12policy_hub_t12policy_500_tEiN6thrust24THRUST_300001_SM_1000_NS8cuda_cub20__uninitialized_copy7functorINS7_6detail15normal_iteratorINS7_10device_ptrI3IntEEEESF_EEEEvT0_T1_)
        /*0044*/ 	.word	0x00000000


	//----- nvinfo : EIATTR_MIN_STACK_SIZE
	.align		4
.L_56:
        /*0048*/ 	.byte	0x04, 0x12
        /*004a*/ 	.short	(.L_58 - .L_57)
	.align		4
.L_57:
        /*004c*/ 	.word	index@(_ZN3cub18CUB_300001_SM_10006detail8for_each13static_kernelINS2_12policy_hub_t12policy_500_tEiN6thrust24THRUST_300001_SM_1000_NS8cuda_cub20__uninitialized_copy7functorINS7_6detail15normal_iteratorINS7_10device_ptrI3IntEEEESF_EEEEvT0_T1_)
        /*0050*/ 	.word	0x00000000


	//----- nvinfo : EIATTR_MIN_STACK_SIZE
	.align		4
.L_58:
        /*0054*/ 	.byte	0x04, 0x12
        /*0056*/ 	.short	(.L_60 - .L_59)
	.align		4
.L_59:
        /*0058*/ 	.word	index@(_ZN3cub18CUB_300001_SM_10006detail8for_each13static_kernelINS2_12policy_hub_t12policy_500_tEmN6thrust24THRUST_300001_SM_1000_NS8cuda_cub20__uninitialized_fill7functorINS7_10device_ptrI3IntEESC_EEEEvT0_T1_)
        /*005c*/ 	.word	0x00000000


	//----- nvinfo : EIATTR_MIN_STACK_SIZE
	.align		4
.L_60:
        /*0060*/ 	.byte	0x04, 0x12
        /*0062*/ 	.short	(.L_62 - .L_61)
	.align		4
.L_61:
        /*0064*/ 	.word	index@(_ZN3cub18CUB_300001_SM_10006detail11EmptyKernelIvEEvv)
        /*0068*/ 	.word	0x00000000
.L_62:


//--------------------- .nv.compat                --------------------------
	.section	.nv.compat,"",@"SHT_CUDA_COMPAT_INFO"
	.align	4
        /*0000*/ 	.byte	0x02, 0x09, 0x00, 0x00, 0x02, 0x02, 0x01, 0x00, 0x02, 0x05, 0x05, 0x00, 0x03, 0x07, 0x01, 0x01
        /*0010*/ 	.byte	0x02, 0x03, 0x00, 0x00, 0x02, 0x06, 0x01, 0x00, 0x04, 0x0b, 0x08, 0x00, 0x09, 0x00, 0x00, 0x00
        /*0020*/ 	.byte	0x00, 0x00, 0x00, 0x00


//--------------------- .nv.info._ZN3cub18CUB_300001_SM_10006detail8for_each13static_kernelINS2_12policy_hub_t12policy_500_tEiN6thrust24THRUST_300001_SM_1000_NS8cuda_cub20__uninitialized_copy7functorINS7_6detail15normal_iteratorINS7_10device_ptrI3IntEEEESF_EEEEvT0_T1_ --------------------------
	.section	.nv.info._ZN3cub18CUB_300001_SM_10006detail8for_each13static_kernelINS2_12policy_hub_t12policy_500_tEiN6thrust24THRUST_300001_SM_1000_NS8cuda_cub20__uninitialized_copy7functorINS7_6detail15normal_iteratorINS7_10device_ptrI3IntEEEESF_EEEEvT0_T1_,"",@"SHT_CUDA_INFO"
	.sectionflags	@""
	.align	4


	//----- nvinfo : EIATTR_CUDA_API_VERSION
	.align		4
        /*0000*/ 	.byte	0x04, 0x37
        /*0002*/ 	.short	(.L_64 - .L_63)
.L_63:
        /*0004*/ 	.word	0x00000082


	//----- nvinfo : EIATTR_KPARAM_INFO
	.align		4
.L_64:
        /*0008*/ 	.byte	0x04, 0x17
        /*000a*/ 	.short	(.L_66 - .L_65)
.L_65:
        /*000c*/ 	.word	0x00000000
        /*0010*/ 	.short	0x0001
        /*0012*/ 	.short	0x0008
        /*0014*/ 	.byte	0x00, 0xf0, 0x41, 0x00


	//----- nvinfo : EIATTR_KPARAM_INFO
	.align		4
.L_66:
        /*0018*/ 	.byte	0x04, 0x17
        /*001a*/ 	.short	(.L_68 - .L_67)
.L_67:
        /*001c*/ 	.word	0x00000000
        /*0020*/ 	.short	0x0000
        /*0022*/ 	.short	0x0000
        /*0024*/ 	.byte	0x00, 0xf0, 0x11, 0x00


	//----- nvinfo : EIATTR_SPARSE_MMA_MASK
	.align		4
.L_68:
        /*0028*/ 	.byte	0x03, 0x50
        /*002a*/ 	.short	0x0000


	//----- nvinfo : EIATTR_MAXREG_COUNT
	.align		4
        /*002c*/ 	.byte	0x03, 0x1b
        /*002e*/ 	.short	0x00ff


	//----- nvinfo : EIATTR_MERCURY_ISA_VERSION
	.align		4
        /*0030*/ 	.byte	0x03, 0x5f
        /*0032*/ 	.short	0x0101


	//----- nvinfo : EIATTR_VRC_CTA_INIT_COUNT
	.align		4
        /*0034*/ 	.byte	0x02, 0x4a
	.zero		1
	.zero		1


	//----- nvinfo : EIATTR_EXIT_INSTR_OFFSETS
	.align		4
        /*0038*/ 	.byte	0x04, 0x1c
        /*003a*/ 	.short	(.L_70 - .L_69)


	//   ....[0]....
.L_69:
        /*003c*/ 	.word	0x00000110


	//   ....[1]....
        /*0040*/ 	.word	0x00000200


	//   ....[2]....
        /*0044*/ 	.word	0x00000280


	//----- nvinfo : EIATTR_MAX_THREADS
	.align		4
.L_70:
        /*0048*/ 	.byte	0x04, 0x05
        /*004a*/ 	.short	(.L_72 - .L_71)
.L_71:
        /*004c*/ 	.word	0x00000100
        /*0050*/ 	.word	0x00000001
        /*0054*/ 	.word	0x00000001


	//----- nvinfo : EIATTR_CRS_STACK_SIZE
	.align		4
.L_72:
        /*0058*/ 	.byte	0x04, 0x1e
        /*005a*/ 	.short	(.L_74 - .L_73)
.L_73:
        /*005c*/ 	.word	0x00000000


	//----- nvinfo : EIATTR_CBANK_PARAM_SIZE
	.align		4
.L_74:
        /*0060*/ 	.byte	0x03, 0x19
        /*0062*/ 	.short	0x0018


	//----- nvinfo : EIATTR_PARAM_CBANK
	.align		4
        /*0064*/ 	.byte	0x04, 0x0a
        /*0066*/ 	.short	(.L_76 - .L_75)
	.align		4
.L_75:
        /*0068*/ 	.word	index@(.nv.constant0._ZN3cub18CUB_300001_SM_10006detail8for_each13static_kernelINS2_12policy_hub_t12policy_500_tEiN6thrust24THRUST_300001_SM_1000_NS8cuda_cub20__uninitialized_copy7functorINS7_6detail15normal_iteratorINS7_10device_ptrI3IntEEEESF_EEEEvT0_T1_)
        /*006c*/ 	.short	0x0380
        /*006e*/ 	.short	0x0018


	//----- nvinfo : EIATTR_SW_WAR
	.align		4
.L_76:
        /*0070*/ 	.byte	0x04, 0x36
        /*0072*/ 	.short	(.L_78 - .L_77)
.L_77:
        /*0074*/ 	.word	0x00000008
.L_78:


//--------------------- .nv.info._ZN3cub18CUB_300001_SM_10006detail8for_each13static_kernelINS2_12policy_hub_t12policy_500_tEmN6thrust24THRUST_300001_SM_1000_NS8cuda_cub20__uninitialized_fill7functorINS7_10device_ptrI3IntEESC_EEEEvT0_T1_ --------------------------
	.section	.nv.info._ZN3cub18CUB_300001_SM_10006detail8for_each13static_kernelINS2_12policy_hub_t12policy_500_tEmN6thrust24THRUST_300001_SM_1000_NS8cuda_cub20__uninitialized_fill7functorINS7_10device_ptrI3IntEESC_EEEEvT0_T1_,"",@"SHT_CUDA_INFO"
	.sectionflags	@""
	.align	4


	//----- nvinfo : EIATTR_CUDA_API_VERSION
	.align		4
        /*0000*/ 	.byte	0x04, 0x37
        /*0002*/ 	.short	(.L_80 - .L_79)
.L_79:
        /*0004*/ 	.word	0x00000082


	//----- nvinfo : EIATTR_KPARAM_INFO
	.align		4
.L_80:
        /*0008*/ 	.byte	0x04, 0x17
        /*000a*/ 	.short	(.L_82 - .L_81)
.L_81:
        /*000c*/ 	.word	0x00000000
        /*0010*/ 	.short	0x0001
        /*0012*/ 	.short	0x0008
        /*0014*/ 	.byte	0x00, 0xf0, 0x41, 0x00


	//----- nvinfo : EIATTR_KPARAM_INFO
	.align		4
.L_82:
        /*0018*/ 	.byte	0x04, 0x17
        /*001a*/ 	.short	(.L_84 - .L_83)
.L_83:
        /*001c*/ 	.word	0x00000000
        /*0020*/ 	.short	0x0000
        /*0022*/ 	.short	0x0000
        /*0024*/ 	.byte	0x00, 0xf0, 0x21, 0x00


	//----- nvinfo : EIATTR_SPARSE_MMA_MASK
	.align		4
.L_84:
        /*0028*/ 	.byte	0x03, 0x50
        /*002a*/ 	.short	0x0000


	//----- nvinfo : EIATTR_MAXREG_COUNT
	.align		4
        /*002c*/ 	.byte	0x03, 0x1b
        /*002e*/ 	.short	0x00ff


	//----- nvinfo : EIATTR_MERCURY_ISA_VERSION
	.align		4
        /*0030*/ 	.byte	0x03, 0x5f
        /*0032*/ 	.short	0x0101


	//----- nvinfo : EIATTR_VRC_CTA_INIT_COUNT
	.align		4
        /*0034*/ 	.byte	0x02, 0x4a
	.zero		1
	.zero		1


	//----- nvinfo : EIATTR_EXIT_INSTR_OFFSETS
	.align		4
        /*0038*/ 	.byte	0x04, 0x1c
        /*003a*/ 	.short	(.L_86 - .L_85)


	//   ....[0]....
.L_85:
        /*003c*/ 	.word	0x00000130


	//   ....[1]....
        /*0040*/ 	.word	0x00000230


	//   ....[2]....
        /*0044*/ 	.word	0x00000260


	//----- nvinfo : EIATTR_MAX_THREADS
	.align		4
.L_86:
        /*0048*/ 	.byte	0x04, 0x05
        /*004a*/ 	.short	(.L_88 - .L_87)
.L_87:
        /*004c*/ 	.word	0x00000100
        /*0050*/ 	.word	0x00000001
        /*0054*/ 	.word	0x00000001


	//----- nvinfo : EIATTR_CBANK_PARAM_SIZE
	.align		4
.L_88:
        /*0058*/ 	.byte	0x03, 0x19
        /*005a*/ 	.short	0x0018


	//----- nvinfo : EIATTR_PARAM_CBANK
	.align		4
        /*005c*/ 	.byte	0x04, 0x0a
        /*005e*/ 	.short	(.L_90 - .L_89)
	.align		4
.L_89:
        /*0060*/ 	.word	index@(.nv.constant0._ZN3cub18CUB_300001_SM_10006detail8for_each13static_kernelINS2_12policy_hub_t12policy_500_tEmN6thrust24THRUST_300001_SM_1000_NS8cuda_cub20__uninitialized_fill7functorINS7_10device_ptrI3IntEESC_EEEEvT0_T1_)
        /*0064*/ 	.short	0x0380
        /*0066*/ 	.short	0x0018


	//----- nvinfo : EIATTR_SW_WAR
	.align		4
.L_90:
        /*0068*/ 	.byte	0x04, 0x36
        /*006a*/ 	.short	(.L_92 - .L_91)
.L_91:
        /*006c*/ 	.word	0x00000008
.L_92:


//--------------------- .nv.info._ZN3cub18CUB_300001_SM_10006detail11EmptyKernelIvEEvv --------------------------
	.section	.nv.info._ZN3cub18CUB_300001_SM_10006detail11EmptyKernelIvEEvv,"",@"SHT_CUDA_INFO"
	.sectionflags	@""
	.align	4


	//----- nvinfo : EIATTR_CUDA_API_VERSION
	.align		4
        /*0000*/ 	.byte	0x04, 0x37
        /*0002*/ 	.short	(.L_94 - .L_93)
.L_93:
        /*0004*/ 	.word	0x00000082


	//----- nvinfo : EIATTR_SPARSE_MMA_MASK
	.align		4
.L_94:
        /*0008*/ 	.byte	0x03, 0x50
        /*000a*/ 	.short	0x0000


	//----- nvinfo : EIATTR_MAXREG_COUNT
	.align		4
        /*000c*/ 	.byte	0x03, 0x1b
        /*000e*/ 	.short	0x00ff


	//----- nvinfo : EIATTR_MERCURY_ISA_VERSION
	.align		4
        /*0010*/ 	.byte	0x03, 0x5f
        /*0012*/ 	.short	0x0101


	//----- nvinfo : EIATTR_VRC_CTA_INIT_COUNT
	.align		4
        /*0014*/ 	.byte	0x02, 0x4a
	.zero		1
	.zero		1


	//----- nvinfo : EIATTR_EXIT_INSTR_OFFSETS
	.align		4
        /*0018*/ 	.byte	0x04, 0x1c
        /*001a*/ 	.short	(.L_96 - .L_95)


	//   ....[0]....
.L_95:
        /*001c*/ 	.word	0x00000010


	//----- nvinfo : EIATTR_SW_WAR
	.align		4
.L_96:
        /*0020*/ 	.byte	0x04, 0x36
        /*0022*/ 	.short	(.L_98 - .L_97)
.L_97:
        /*0024*/ 	.word	0x00000008
.L_98:


//--------------------- .nv.callgraph             --------------------------
	.section	.nv.callgraph,"",@"SHT_CUDA_CALLGRAPH"
	.align	4
	.sectionentsize	8
	.align		4
        /*0000*/ 	.word	0x00000000
	.align		4
        /*0004*/ 	.word	0xffffffff
	.align		4
        /*0008*/ 	.word	0x00000000
	.align		4
        /*000c*/ 	.word	0xfffffffe
	.align		4
        /*0010*/ 	.word	0x00000000
	.align		4
        /*0014*/ 	.word	0xfffffffd
	.align		4
        /*0018*/ 	.word	0x00000000
	.align		4
        /*001c*/ 	.word	0xfffffffc


//--------------------- .nv.constant4             --------------------------
	.section	.nv.constant4,"a",@progbits
	.align	8
	.align		8
.nv.constant4:
        /*0000*/ 	.dword	_ZN34_INTERNAL_572a8914_4_k_cu__Z4testv4cuda3std3__45__cpo5beginE
	.align		8
        /*0008*/ 	.dword	_ZN34_INTERNAL_572a8914_4_k_cu__Z4testv4cuda3std3__45__cpo3endE
	.align		8
        /*0010*/ 	.dword	_ZN34_INTERNAL_572a8914_4_k_cu__Z4testv4cuda3std3__45__cpo6cbeginE
	.align		8
        /*0018*/ 	.dword	_ZN34_INTERNAL_572a8914_4_k_cu__Z4testv4cuda3std3__45__cpo4cendE
	.align		8
        /*0020*/ 	.dword	_ZN34_INTERNAL_572a8914_4_k_cu__Z4testv4cuda3std3__45__cpo6rbeginE
	.align		8
        /*0028*/ 	.dword	_ZN34_INTERNAL_572a8914_4_k_cu__Z4testv4cuda3std3__45__cpo4rendE
	.align		8
        /*0030*/ 	.dword	_ZN34_INTERNAL_572a8914_4_k_cu__Z4testv4cuda3std3__45__cpo7crbeginE
	.align		8
        /*0038*/ 	.dword	_ZN34_INTERNAL_572a8914_4_k_cu__Z4testv4cuda3std3__45__cpo5crendE
	.align		8
        /*0040*/ 	.dword	_ZN34_INTERNAL_572a8914_4_k_cu__Z4testv4cuda3std3__436_GLOBAL__N__572a8914_4_k_cu__Z4testv6ignoreE
	.align		8
        /*0048*/ 	.dword	_ZN34_INTERNAL_572a8914_4_k_cu__Z4testv4cuda3std3__419piecewise_constructE
	.align		8
        /*0050*/ 	.dword	_ZN34_INTERNAL_572a8914_4_k_cu__Z4testv4cuda3std3__48in_placeE
	.align		8
        /*0058*/ 	.dword	_ZN34_INTERNAL_572a8914_4_k_cu__Z4testv4cuda3std3__420unreachable_sentinelE
	.align		8
        /*0060*/ 	.dword	_ZN34_INTERNAL_572a8914_4_k_cu__Z4testv4cuda3std3__47nulloptE
	.align		8
        /*0068*/ 	.dword	_ZN34_INTERNAL_572a8914_4_k_cu__Z4testv4cuda3std3__48unexpectE
	.align		8
        /*0070*/ 	.dword	_ZN34_INTERNAL_572a8914_4_k_cu__Z4testv4cuda3std6ranges3__45__cpo4swapE
	.align		8
        /*0078*/ 	.dword	_ZN34_INTERNAL_572a8914_4_k_cu__Z4testv4cuda3std6ranges3__45__cpo9iter_moveE
	.align		8
        /*0080*/ 	.dword	_ZN34_INTERNAL_572a8914_4_k_cu__Z4testv4cuda3std6ranges3__45__cpo5beginE
	.align		8
        /*0088*/ 	.dword	_ZN34_INTERNAL_572a8914_4_k_cu__Z4testv4cuda3std6ranges3__45__cpo3endE
	.align		8
        /*0090*/ 	.dword	_ZN34_INTERNAL_572a8914_4_k_cu__Z4testv4cuda3std6ranges3__45__cpo6cbeginE
	.align		8
        /*0098*/ 	.dword	_ZN34_INTERNAL_572a8914_4_k_cu__Z4testv4cuda3std6ranges3__45__cpo4cendE
	.align		8
        /*00a0*/ 	.dword	_ZN34_INTERNAL_572a8914_4_k_cu__Z4testv4cuda3std6ranges3__45__cpo7advanceE
	.align		8
        /*00a8*/ 	.dword	_ZN34_INTERNAL_572a8914_4_k_cu__Z4testv4cuda3std6ranges3__45__cpo9iter_swapE
	.align		8
        /*00b0*/ 	.dword	_ZN34_INTERNAL_572a8914_4_k_cu__Z4testv4cuda3std6ranges3__45__cpo4nextE
	.align		8
        /*00b8*/ 	.dword	_ZN34_INTERNAL_572a8914_4_k_cu__Z4testv4cuda3std6ranges3__45__cpo4prevE
	.align		8
        /*00c0*/ 	.dword	_ZN34_INTERNAL_572a8914_4_k_cu__Z4testv4cuda3std6ranges3__45__cpo4dataE
	.align		8
        /*00c8*/ 	.dword	_ZN34_INTERNAL_572a8914_4_k_cu__Z4testv4cuda3std6ranges3__45__cpo5cdataE
	.align		8
        /*00d0*/ 	.dword	_ZN34_INTERNAL_572a8914_4_k_cu__Z4testv4cuda3std6ranges3__45__cpo4sizeE
	.align		8
        /*00d8*/ 	.dword	_ZN34_INTERNAL_572a8914_4_k_cu__Z4testv4cuda3std6ranges3__45__cpo5ssizeE
	.align		8
        /*00e0*/ 	.dword	_ZN34_INTERNAL_572a8914_4_k_cu__Z4testv4cuda3std6ranges3__45__cpo8distanceE
	.align		8
        /*00e8*/ 	.dword	_ZN34_INTERNAL_572a8914_4_k_cu__Z4testv6thrust24THRUST_300001_SM_1000_NS8cuda_cub3parE
	.align		8
        /*00f0*/ 	.dword	_ZN34_INTERNAL_572a8914_4_k_cu__Z4testv6thrust24THRUST_300001_SM_1000_NS8cuda_cub10par_nosyncE
	.align		8
        /*00f8*/ 	.dword	_ZN34_INTERNAL_572a8914_4_k_cu__Z4testv6thrust24THRUST_300001_SM_1000_NS6system6detail10sequential3seqE
	.align		8
        /*0100*/ 	.dword	_ZN34_INTERNAL_572a8914_4_k_cu__Z4testv6thrust24THRUST_300001_SM_1000_NS6system3cpp3parE
	.align		8
        /*0108*/ 	.dword	_ZN34_INTERNAL_572a8914_4_k_cu__Z4testv6thrust24THRUST_300001_SM_1000_NS12placeholders2_1E
	.align		8
        /*0110*/ 	.dword	_ZN34_INTERNAL_572a8914_4_k_cu__Z4testv6thrust24THRUST_300001_SM_1000_NS12placeholders2_2E
	.align		8
        /*0118*/ 	.dword	_ZN34_INTERNAL_572a8914_4_k_cu__Z4testv6thrust24THRUST_300001_SM_1000_NS12placeholders2_3E
	.align		8
        /*0120*/ 	.dword	_ZN34_INTERNAL_572a8914_4_k_cu__Z4testv6thrust24THRUST_300001_SM_1000_NS12placeholders2_4E
	.align		8
        /*0128*/ 	.dword	_ZN34_INTERNAL_572a8914_4_k_cu__Z4testv6thrust24THRUST_300001_SM_1000_NS12placeholders2_5E
	.align		8
        /*0130*/ 	.dword	_ZN34_INTERNAL_572a8914_4_k_cu__Z4testv6thrust24THRUST_300001_SM_1000_NS12placeholders2_6E
	.align		8
        /*0138*/ 	.dword	_ZN34_INTERNAL_572a8914_4_k_cu__Z4testv6thrust24THRUST_300001_SM_1000_NS12placeholders2_7E
	.align		8
        /*0140*/ 	.dword	_ZN34_INTERNAL_572a8914_4_k_cu__Z4testv6thrust24THRUST_300001_SM_1000_NS12placeholders2_8E
	.align		8
        /*0148*/ 	.dword	_ZN34_INTERNAL_572a8914_4_k_cu__Z4testv6thrust24THRUST_300001_SM_1000_NS12placeholders2_9E
	.align		8
        /*0150*/ 	.dword	_ZN34_INTERNAL_572a8914_4_k_cu__Z4testv6thrust24THRUST_300001_SM_1000_NS12placeholders3_10E
	.align		8
        /*0158*/ 	.dword	_ZN34_INTERNAL_572a8914_4_k_cu__Z4testv6thrust24THRUST_300001_SM_1000_NS3seqE
	.align		8
        /*0160*/ 	.dword	_ZN34_INTERNAL_572a8914_4_k_cu__Z4testv6thrust24THRUST_300001_SM_1000_NS6deviceE


//--------------------- .text._ZN3cub18CUB_300001_SM_10006detail8for_each13static_kernelINS2_12policy_hub_t12policy_500_tEiN6thrust24THRUST_300001_SM_1000_NS8cuda_cub20__uninitialized_copy7functorINS7_6detail15normal_iteratorINS7_10device_ptrI3IntEEEESF_EEEEvT0_T1_ --------------------------
	.section	.text._ZN3cub18CUB_300001_SM_10006detail8for_each13static_kernelINS2_12policy_hub_t12policy_500_tEiN6thrust24THRUST_300001_SM_1000_NS8cuda_cub20__uninitialized_copy7functorINS7_6detail15normal_iteratorINS7_10device_ptrI3IntEEEESF_EEEEvT0_T1_,"ax",@progbits
	.align	128
        .global         _ZN3cub18CUB_300001_SM_10006detail8for_each13static_kernelINS2_12policy_hub_t12policy_500_tEiN6thrust24THRUST_300001_SM_1000_NS8cuda_cub20__uninitialized_copy7functorINS7_6detail15normal_iteratorINS7_10device_ptrI3IntEEEESF_EEEEvT0_T1_
        .type           _ZN3cub18CUB_300001_SM_10006detail8for_each13static_kernelINS2_12policy_hub_t12policy_500_tEiN6thrust24THRUST_300001_SM_1000_NS8cuda_cub20__uninitialized_copy7functorINS7_6detail15normal_iteratorINS7_10device_ptrI3IntEEEESF_EEEEvT0_T1_,@function
        .size           _ZN3cub18CUB_300001_SM_10006detail8for_each13static_kernelINS2_12policy_hub_t12policy_500_tEiN6thrust24THRUST_300001_SM_1000_NS8cuda_cub20__uninitialized_copy7functorINS7_6detail15normal_iteratorINS7_10device_ptrI3IntEEEESF_EEEEvT0_T1_,(.L_x_7 - _ZN3cub18CUB_300001_SM_10006detail8for_each13static_kernelINS2_12policy_hub_t12policy_500_tEiN6thrust24THRUST_300001_SM_1000_NS8cuda_cub20__uninitialized_copy7functorINS7_6detail15normal_iteratorINS7_10device_ptrI3IntEEEESF_EEEEvT0_T1_)
        .other          _ZN3cub18CUB_300001_SM_10006detail8for_each13static_kernelINS2_12policy_hub_t12policy_500_tEiN6thrust24THRUST_300001_SM_1000_NS8cuda_cub20__uninitialized_copy7functorINS7_6detail15normal_iteratorINS7_10device_ptrI3IntEEEESF_EEEEvT0_T1_,@"STO_CUDA_ENTRY STV_DEFAULT"
_ZN3cub18CUB_300001_SM_10006detail8for_each13static_kernelINS2_12policy_hub_t12policy_500_tEiN6thrust24THRUST_300001_SM_1000_NS8cuda_cub20__uninitialized_copy7functorINS7_6detail15normal_iteratorINS7_10device_ptrI3IntEEEESF_EEEEvT0_T1_:
.text._ZN3cub18CUB_300001_SM_10006detail8for_each13static_kernelINS2_12policy_hub_t12policy_500_tEiN6thrust24THRUST_300001_SM_1000_NS8cuda_cub20__uninitialized_copy7functorINS7_6detail15normal_iteratorINS7_10device_ptrI3IntEEEESF_EEEEvT0_T1_:
[----:B------:R-:W-:Y:S01]  /*0000*/  LDC R1, c[0x0][0x37c] ;  /* 0x0000df00ff017b82 */ /* 0x000fe20000000800 */
[----:B------:R-:W0:Y:S07]  /*0010*/  S2R R7, SR_CTAID.X ;  /* 0x0000000000077919 */ /* 0x000e2e0000002500 */
[----:B------:R-:W0:Y:S01]  /*0020*/  LDC R0, c[0x0][0x380] ;  /* 0x0000e000ff007b82 */ /* 0x000e220000000800 */
[----:B------:R-:W1:Y:S01]  /*0030*/  LDCU.64 UR4, c[0x0][0x358] ;  /* 0x00006b00ff0477ac */ /* 0x000e620008000a00 */
[----:B0-----:R-:W-:-:S05]  /*0040*/  IMAD R0, R7, -0x200, R0 ;  /* 0xfffffe0007007824 */ /* 0x001fca00078e0200 */
[----:B------:R-:W-:-:S13]  /*0050*/  ISETP.GE.AND P0, PT, R0, 0x200, PT ;  /* 0x000002000000780c */ /* 0x000fda0003f06270 */
[----:B-1----:R-:W-:Y:S05]  /*0060*/  @!P0 BRA `(.L_x_0) ;  /* 0x00000000002c8947 */ /* 0x002fea0003800000 */
[----:B------:R-:W0:Y:S01]  /*0070*/  S2R R0, SR_TID.X ;  /* 0x0000000000007919 */ /* 0x000e220000002100 */
[----:B------:R-:W1:Y:S08]  /*0080*/  LDC.64 R2, c[0x0][0x388] ;  /* 0x0000e200ff027b82 */ /* 0x000e700000000a00 */
[----:B------:R-:W2:Y:S01]  /*0090*/  LDC.64 R4, c[0x0][0x390] ;  /* 0x0000e400ff047b82 */ /* 0x000ea20000000a00 */
[----:B0-----:R-:W-:-:S05]  /*00a0*/  LEA R7, R7, R0, 0x9 ;  /* 0x0000000007077211 */ /* 0x001fca00078e48ff */
[----:B-1----:R-:W-:-:S05]  /*00b0*/  IMAD.WIDE.U32 R2, R7, 0x4, R2 ;  /* 0x0000000407027825 */ /* 0x002fca00078e0002 */
[----:B------:R-:W3:Y:S01]  /*00c0*/  LDG.E R9, desc[UR4][R2.64] ;  /* 0x0000000402097981 */ /* 0x000ee2000c1e1900 */
[----:B--2---:R-:W-:-:S05]  /*00d0*/  IMAD.WIDE.U32 R4, R7, 0x4, R4 ;  /* 0x0000000407047825 */ /* 0x004fca00078e0004 */
[----:B---3--:R-:W-:Y:S04]  /*00e0*/  STG.E desc[UR4][R4.64], R9 ;  /* 0x0000000904007986 */ /* 0x008fe8000c101904 */
[----:B------:R-:W2:Y:S04]  /*00f0*/  LDG.E R7, desc[UR4][R2.64+0x400] ;  /* 0x0004000402077981 */ /* 0x000ea8000c1e1900 */
[----:B--2---:R-:W-:Y:S01]  /*0100*/  STG.E desc[UR4][R4.64+0x400], R7 ;  /* 0x0004000704007986 */ /* 0x004fe2000c101904 */
[----:B------:R-:W-:Y:S05]  /*0110*/  EXIT ;  /* 0x000000000000794d */ /* 0x000fea0003800000 */
.L_x_0:
[----:B------:R-:W0:Y:S01]  /*0120*/  S2R R6, SR_TID.X ;  /* 0x0000000000067919 */ /* 0x000e220000002100 */
[----:B------:R-:W-:Y:S01]  /*0130*/  BSSY.RECONVERGENT B0, `(.L_x_1) ;  /* 0x000000c000007945 */ /* 0x000fe20003800200 */
[C---:B0-----:R-:W-:Y:S02]  /*0140*/  ISETP.GE.AND P0, PT, R6.reuse, R0, PT ;  /* 0x000000000600720c */ /* 0x041fe40003f06270 */
[----:B------:R-:W-:-:S04]  /*0150*/  IADD3 R3, PT, PT, R6, 0x100, RZ ;  /* 0x0000010006037810 */ /* 0x000fc80007ffe0ff */
[----:B------:R-:W-:-:S07]  /*0160*/  ISETP.GE.AND P1, PT, R3, R0, PT ;  /* 0x000000000300720c */ /* 0x000fce0003f26270 */
[----:B------:R-:W-:Y:S06]  /*0170*/  @P0 BRA `(.L_x_2) ;  /* 0x00000000001c0947 */ /* 0x000fec0003800000 */
[----:B------:R-:W0:Y:S01]  /*0180*/  LDC.64 R2, c[0x0][0x388] ;  /* 0x0000e200ff027b82 */ /* 0x000e220000000a00 */
[----:B------:R-:W-:-:S07]  /*0190*/  LEA R9, R7, R6, 0x9 ;  /* 0x0000000607097211 */ /* 0x000fce00078e48ff */
[----:B------:R-:W1:Y:S01]  /*01a0*/  LDC.64 R4, c[0x0][0x390] ;  /* 0x0000e400ff047b82 */ /* 0x000e620000000a00 */
[----:B0-----:R-:W-:-:S06]  /*01b0*/  IMAD.WIDE.U32 R2, R9, 0x4, R2 ;  /* 0x0000000409027825 */ /* 0x001fcc00078e0002 */
[----:B------:R-:W2:Y:S01]  /*01c0*/  LDG.E R3, desc[UR4][R2.64] ;  /* 0x0000000402037981 */ /* 0x000ea2000c1e1900 */
[----:B-1----:R-:W-:-:S05]  /*01d0*/  IMAD.WIDE.U32 R4, R9, 0x4, R4 ;  /* 0x0000000409047825 */ /* 0x002fca00078e0004 */
[----:B--2---:R0:W-:Y:S02]  /*01e0*/  STG.E desc[UR4][R4.64], R3 ;  /* 0x0000000304007986 */ /* 0x0041e4000c101904 */
.L_x_2:
[----:B------:R-:W-:Y:S05]  /*01f0*/  BSYNC.RECONVERGENT B0 ;  /* 0x0000000000007941 */ /* 0x000fea0003800200 */
.L_x_1:
[----:B------:R-:W-:Y:S05]  /*0200*/  @P1 EXIT ;  /* 0x000000000000194d */ /* 0x000fea0003800000 */
[----:B0-----:R-:W0:Y:S01]  /*0210*/  LDC.64 R2, c[0x0][0x388] ;  /* 0x0000e200ff027b82 */ /* 0x001e220000000a00 */
[----:B------:R-:W-:-:S07]  /*0220*/  LEA R7, R7, R6, 0x9 ;  /* 0x0000000607077211 */ /* 0x000fce00078e48ff */
[----:B------:R-:W1:Y:S01]  /*0230*/  LDC.64 R4, c[0x0][0x390] ;  /* 0x0000e400ff047b82 */ /* 0x000e620000000a00 */
[----:B0-----:R-:W-:-:S06]  /*0240*/  IMAD.WIDE.U32 R2, R7, 0x4, R2 ;  /* 0x0000000407027825 */ /* 0x001fcc00078e0002 */
[----:B------:R-:W2:Y:S01]  /*0250*/  LDG.E R3, desc[UR4][R2.64+0x400] ;  /* 0x0004000402037981 */ /* 0x000ea2000c1e1900 */
[----:B-1----:R-:W-:-:S05]  /*0260*/  IMAD.WIDE.U32 R4, R7, 0x4, R4 ;  /* 0x0000000407047825 */ /* 0x002fca00078e0004 */
[----:B--2---:R-:W-:Y:S01]  /*0270*/  STG.E desc[UR4][R4.64+0x400], R3 ;  /* 0x0004000304007986 */ /* 0x004fe2000c101904 */
[----:B------:R-:W-:Y:S05]  /*0280*/  EXIT ;  /* 0x000000000000794d */ /* 0x000fea0003800000 */
.L_x_3:
[----:B------:R-:W-:-:S00]  /*0290*/  BRA `(.L_x_3) ;  /* 0xfffffffc00fc7947 */ /* 0x000fc0000383ffff */
[----:B------:R-:W-:-:S00]  /*02a0*/  NOP ;  /* 0x0000000000007918 */ /* 0x000fc00000000000 */
        /* <DEDUP_REMOVED lines=13> */
.L_x_7:


//--------------------- .text._ZN3cub18CUB_300001_SM_10006detail8for_each13static_kernelINS2_12policy_hub_t12policy_500_tEmN6thrust24THRUST_300001_SM_1000_NS8cuda_cub20__uninitialized_fill7functorINS7_10device_ptrI3IntEESC_EEEEvT0_T1_ --------------------------
	.section	.text._ZN3cub18CUB_300001_SM_10006detail8for_each13static_kernelINS2_12policy_hub_t12policy_500_tEmN6thrust24THRUST_300001_SM_1000_NS8cuda_cub20__uninitialized_fill7functorINS7_10device_ptrI3IntEESC_EEEEvT0_T1_,"ax",@progbits
	.align	128
        .global         _ZN3cub18CUB_300001_SM_10006detail8for_each13static_kernelINS2_12policy_hub_t12policy_500_tEmN6thrust24THRUST_300001_SM_1000_NS8cuda_cub20__uninitialized_fill7functorINS7_10device_ptrI3IntEESC_EEEEvT0_T1_
        .type           _ZN3cub18CUB_300001_SM_10006detail8for_each13static_kernelINS2_12policy_hub_t12policy_500_tEmN6thrust24THRUST_300001_SM_1000_NS8cuda_cub20__uninitialized_fill7functorINS7_10device_ptrI3IntEESC_EEEEvT0_T1_,@function
        .size           _ZN3cub18CUB_300001_SM_10006detail8for_each13static_kernelINS2_12policy_hub_t12policy_500_tEmN6thrust24THRUST_300001_SM_1000_NS8cuda_cub20__uninitialized_fill7functorINS7_10device_ptrI3IntEESC_EEEEvT0_T1_,(.L_x_8 - _ZN3cub18CUB_300001_SM_10006detail8for_each13static_kernelINS2_12policy_hub_t12policy_500_tEmN6thrust24THRUST_300001_SM_1000_NS8cuda_cub20__uninitialized_fill7functorINS7_10device_ptrI3IntEESC_EEEEvT0_T1_)
        .other          _ZN3cub18CUB_300001_SM_10006detail8for_each13static_kernelINS2_12policy_hub_t12policy_500_tEmN6thrust24THRUST_300001_SM_1000_NS8cuda_cub20__uninitialized_fill7functorINS7_10device_ptrI3IntEESC_EEEEvT0_T1_,@"STO_CUDA_ENTRY STV_DEFAULT"
_ZN3cub18CUB_300001_SM_10006detail8for_each13static_kernelINS2_12policy_hub_t12policy_500_tEmN6thrust24THRUST_300001_SM_1000_NS8cuda_cub20__uninitialized_fill7functorINS7_10device_ptrI3IntEESC_EEEEvT0_T1_:
.text._ZN3cub18CUB_300001_SM_10006detail8for_each13static_kernelINS2_12policy_hub_t12policy_500_tEmN6thrust24THRUST_300001_SM_1000_NS8cuda_cub20__uninitialized_fill7functorINS7_10device_ptrI3IntEESC_EEEEvT0_T1_:
[----:B------:R-:W-:Y:S08]  /*0000*/  LDC R1, c[0x0][0x37c] ;  /* 0x0000df00ff017b82 */ /* 0x000ff00000000800 */
[----:B------:R-:W0:Y:S01]  /*0010*/  S2UR UR4, SR_CTAID.X ;  /* 0x00000000000479c3 */ /* 0x000e220000002500 */
[----:B------:R-:W1:Y:S01]  /*0020*/  LDCU.64 UR6, c[0x0][0x380] ;  /* 0x00007000ff0677ac */ /* 0x000e620008000a00 */
[----:B------:R-:W2:Y:S01]  /*0030*/  LDCU.64 UR8, c[0x0][0x358] ;  /* 0x00006b00ff0877ac */ /* 0x000ea20008000a00 */
[----:B0-----:R-:W-:-:S04]  /*0040*/  UIMAD.WIDE.U32 UR4, UR4, 0x200, URZ ;  /* 0x00000200040478a5 */ /* 0x001fc8000f8e00ff */
[----:B-1----:R-:W-:-:S04]  /*0050*/  UIADD3 UR6, UP0, UPT, -UR4, UR6, URZ ;  /* 0x0000000604067290 */ /* 0x002fc8000ff1e1ff */
[----:B------:R-:W-:Y:S02]  /*0060*/  UIADD3.X UR7, UPT, UPT, ~UR5, UR7, URZ, UP0, !UPT ;  /* 0x0000000705077290 */ /* 0x000fe400087fe5ff */
[----:B------:R-:W-:-:S04]  /*0070*/  UISETP.GE.U32.AND UP0, UPT, UR6, 0x200, UPT ;  /* 0x000002000600788c */ /* 0x000fc8000bf06070 */
[----:B------:R-:W-:-:S09]  /*0080*/  UISETP.GE.U32.AND.EX UP0, UPT, UR7, URZ, UPT, UP0 ;  /* 0x000000ff0700728c */ /* 0x000fd2000bf06100 */
[----:B--2---:R-:W-:Y:S05]  /*0090*/  BRA.U !UP0, `(.L_x_4) ;  /* 0x0000000108287547 */ /* 0x004fea000b800000 */
[----:B------:R-:W0:Y:S01]  /*00a0*/  S2R R0, SR_TID.X ;  /* 0x0000000000007919 */ /* 0x000e220000002100 */
[----:B------:R-:W1:Y:S01]  /*00b0*/  LDCU.64 UR6, c[0x0][0x388] ;  /* 0x00007100ff0677ac */ /* 0x000e620008000a00 */
[----:B------:R-:W2:Y:S01]  /*00c0*/  LDC R5, c[0x0][0x390] ;  /* 0x0000e400ff057b82 */ /* 0x000ea20000000800 */
[----:B0-----:R-:W-:-:S05]  /*00d0*/  IADD3 R0, P0, PT, R0, UR4, RZ ;  /* 0x0000000400007c10 */ /* 0x001fca000ff1e0ff */
[----:B------:R-:W-:Y:S01]  /*00e0*/  IMAD.X R3, RZ, RZ, UR5, P0 ;  /* 0x00000005ff037e24 */ /* 0x000fe200080e06ff */
[----:B-1----:R-:W-:-:S04]  /*00f0*/  LEA R2, P0, R0, UR6, 0x2 ;  /* 0x0000000600027c11 */ /* 0x002fc8000f8010ff */
[----:B------:R-:W-:-:S05]  /*0100*/  LEA.HI.X R3, R0, UR7, R3, 0x2, P0 ;  /* 0x0000000700037c11 */ /* 0x000fca00080f1403 */
[----:B--2---:R-:W-:Y:S04]  /*0110*/  STG.E desc[UR8][R2.64], R5 ;  /* 0x0000000502007986 */ /* 0x004fe8000c101908 */
[----:B------:R-:W-:Y:S01]  /*0120*/  STG.E desc[UR8][R2.64+0x400], R5 ;  /* 0x0004000502007986 */ /* 0x000fe2000c101908 */
[----:B------:R-:W-:Y:S05]  /*0130*/  EXIT ;  /* 0x000000000000794d */ /* 0x000fea0003800000 */
.L_x_4:
[----:B------:R-:W0:Y:S01]  /*0140*/  S2R R0, SR_TID.X ;  /* 0x0000000000007919 */ /* 0x000e220000002100 */
[----:B------:R-:W-:Y:S01]  /*0150*/  IMAD.U32 R2, RZ, RZ, UR7 ;  /* 0x00000007ff027e24 */ /* 0x000fe2000f8e00ff */
[----:B------:R-:W1:Y:S01]  /*0160*/  LDCU.64 UR10, c[0x0][0x388] ;  /* 0x00007100ff0a77ac */ /* 0x000e620008000a00 */
[----:B------:R-:W-:Y:S01]  /*0170*/  IMAD.U32 R4, RZ, RZ, UR7 ;  /* 0x00000007ff047e24 */ /* 0x000fe2000f8e00ff */
[----:B0-----:R-:W-:-:S04]  /*0180*/  ISETP.LT.U32.AND P0, PT, R0, UR6, PT ;  /* 0x0000000600007c0c */ /* 0x001fc8000bf01070 */
[----:B------:R-:W-:Y:S01]  /*0190*/  ISETP.GT.U32.AND.EX P0, PT, R2, RZ, PT, P0 ;  /* 0x000000ff0200720c */ /* 0x000fe20003f04100 */
[C---:B------:R-:W-:Y:S01]  /*01a0*/  VIADD R2, R0.reuse, 0x100 ;  /* 0x0000010000027836 */ /* 0x040fe20000000000 */
[----:B------:R-:W-:-:S04]  /*01b0*/  IADD3 R0, P2, PT, R0, UR4, RZ ;  /* 0x0000000400007c10 */ /* 0x000fc8000ff5e0ff */
[----:B------:R-:W-:Y:S01]  /*01c0*/  ISETP.LT.U32.AND P1, PT, R2, UR6, PT ;  /* 0x0000000602007c0c */ /* 0x000fe2000bf21070 */
[----:B------:R-:W-:Y:S01]  /*01d0*/  IMAD.X R3, RZ, RZ, UR5, P2 ;  /* 0x00000005ff037e24 */ /* 0x000fe200090e06ff */
[----:B-1----:R-:W-:Y:S02]  /*01e0*/  LEA R2, P2, R0, UR10, 0x2 ;  /* 0x0000000a00027c11 */ /* 0x002fe4000f8410ff */
[----:B------:R-:W-:Y:S02]  /*01f0*/  ISETP.GT.U32.AND.EX P1, PT, R4, RZ, PT, P1 ;  /* 0x000000ff0400720c */ /* 0x000fe40003f24110 */
[----:B------:R-:W-:Y:S01]  /*0200*/  LEA.HI.X R3, R0, UR11, R3, 0x2, P2 ;  /* 0x0000000b00037c11 */ /* 0x000fe200090f1403 */
[----:B------:R-:W0:Y:S04]  /*0210*/  @P0 LDC R5, c[0x0][0x390] ;  /* 0x0000e400ff050b82 */ /* 0x000e280000000800 */
[----:B0-----:R0:W-:Y:S06]  /*0220*/  @P0 STG.E desc[UR8][R2.64], R5 ;  /* 0x0000000502000986 */ /* 0x0011ec000c101908 */
[----:B------:R-:W-:Y:S05]  /*0230*/  @!P1 EXIT ;  /* 0x000000000000994d */ /* 0x000fea0003800000 */
[----:B0-----:R-:W0:Y:S02]  /*0240*/  LDC R5, c[0x0][0x390] ;  /* 0x0000e400ff057b82 */ /* 0x001e240000000800 */
[----:B0-----:R-:W-:Y:S01]  /*0250*/  STG.E desc[UR8][R2.64+0x400], R5 ;  /* 0x0004000502007986 */ /* 0x001fe2000c101908 */
[----:B------:R-:W-:Y:S05]  /*0260*/  EXIT ;  /* 0x000000000000794d */ /* 0x000fea0003800000 */
.L_x_5:
        /* <DEDUP_REMOVED lines=9> */
.L_x_8:


//--------------------- .text._ZN3cub18CUB_300001_SM_10006detail11EmptyKernelIvEEvv --------------------------
	.section	.text._ZN3cub18CUB_300001_SM_10006detail11EmptyKernelIvEEvv,"ax",@progbits
	.align	128
        .global         _ZN3cub18CUB_300001_SM_10006detail11EmptyKernelIvEEvv
        .type           _ZN3cub18CUB_300001_SM_10006detail11EmptyKernelIvEEvv,@function
        .size           _ZN3cub18CUB_300001_SM_10006detail11EmptyKernelIvEEvv,(.L_x_9 - _ZN3cub18CUB_300001_SM_10006detail11EmptyKernelIvEEvv)
        .other          _ZN3cub18CUB_300001_SM_10006detail11EmptyKernelIvEEvv,@"STO_CUDA_ENTRY STV_DEFAULT"
_ZN3cub18CUB_300001_SM_10006detail11EmptyKernelIvEEvv:
.text._ZN3cub18CUB_300001_SM_10006detail11EmptyKernelIvEEvv:
[----:B------:R-:W-:Y:S01]  /*0000*/  LDC R1, c[0x0][0x37c] ;  /* 0x0000df00ff017b82 */ /* 0x000fe20000000800 */
[----:B------:R-:W-:Y:S05]  /*0010*/  EXIT ;  /* 0x000000000000794d */ /* 0x000fea0003800000 */
.L_x_6:
        /* <DEDUP_REMOVED lines=14> */
.L_x_9:


//--------------------- .nv.shared.reserved.0     --------------------------
	.section	.nv.shared.reserved.0,"aw",@nobits
	.weak		__nv_reservedSMEM_offset_0_alias
	.size		__nv_reservedSMEM_offset_0_alias, 0, 64
	.other		__nv_reservedSMEM_offset_0_alias,@"STO_CUDA_RESERVED_SHARED STV_DEFAULT"
__nv_reservedSMEM_offset_0_alias:
	.zero		0
	.zero		64


//--------------------- .nv.global                --------------------------
	.section	.nv.global,"aw",@nobits
.nv.global:
	.type		_ZN34_INTERNAL_572a8914_4_k_cu__Z4testv6thrust24THRUST_300001_SM_1000_NS12placeholders2_8E,@object
	.size		_ZN34_INTERNAL_572a8914_4_k_cu__Z4testv6thrust24THRUST_300001_SM_1000_NS12placeholders2_8E,(_ZN34_INTERNAL_572a8914_4_k_cu__Z4testv4cuda3std3__436_GLOBAL__N__572a8914_4_k_cu__Z4testv6ignoreE - _ZN34_INTERNAL_572a8914_4_k_cu__Z4testv6thrust24THRUST_300001_SM_1000_NS12placeholders2_8E)
_ZN34_INTERNAL_572a8914_4_k_cu__Z4testv6thrust24THRUST_300001_SM_1000_NS12placeholders2_8E:
	.zero		1
	.type		_ZN34_INTERNAL_572a8914_4_k_cu__Z4testv4cuda3std3__436_GLOBAL__N__572a8914_4_k_cu__Z4testv6ignoreE,@object
	.size		_ZN34_INTERNAL_572a8914_4_k_cu__Z4testv4cuda3std3__436_GLOBAL__N__572a8914_4_k_cu__Z4testv6ignoreE,(_ZN34_INTERNAL_572a8914_4_k_cu__Z4testv4cuda3std6ranges3__45__cpo4dataE - _ZN34_INTERNAL_572a8914_4_k_cu__Z4testv4cuda3std3__436_GLOBAL__N__572a8914_4_k_cu__Z4testv6ignoreE)
_ZN34_INTERNAL_572a8914_4_k_cu__Z4testv4cuda3std3__436_GLOBAL__N__572a8914_4_k_cu__Z4testv6ignoreE:
	.zero		1
	.type		_ZN34_INTERNAL_572a8914_4_k_cu__Z4testv4cuda3std6ranges3__45__cpo4dataE,@object
	.size		_ZN34_INTERNAL_572a8914_4_k_cu__Z4testv4cuda3std6ranges3__45__cpo4dataE,(_ZN34_INTERNAL_572a8914_4_k_cu__Z4testv6thrust24THRUST_300001_SM_1000_NS6system3cpp3parE - _ZN34_INTERNAL_572a8914_4_k_cu__Z4testv4cuda3std6ranges3__45__cpo4dataE)
_ZN34_INTERNAL_572a8914_4_k_cu__Z4testv4cuda3std6ranges3__45__cpo4dataE:
	.zero		1
	.type		_ZN34_INTERNAL_572a8914_4_k_cu__Z4testv6thrust24THRUST_300001_SM_1000_NS6system3cpp3parE,@object
	.size		_ZN34_INTERNAL_572a8914_4_k_cu__Z4testv6thrust24THRUST_300001_SM_1000_NS6system3cpp3parE,(_ZN34_INTERNAL_572a8914_4_k_cu__Z4testv4cuda3std3__45__cpo5beginE - _ZN34_INTERNAL_572a8914_4_k_cu__Z4testv6thrust24THRUST_300001_SM_1000_NS6system3cpp3parE)
_ZN34_INTERNAL_572a8914_4_k_cu__Z4testv6thrust24THRUST_300001_SM_1000_NS6system3cpp3parE:
	.zero		1
	.type		_ZN34_INTERNAL_572a8914_4_k_cu__Z4testv4cuda3std3__45__cpo5beginE,@object
	.size		_ZN34_INTERNAL_572a8914_4_k_cu__Z4testv4cuda3std3__45__cpo5beginE,(_ZN34_INTERNAL_572a8914_4_k_cu__Z4testv4cuda3std6ranges3__45__cpo5beginE - _ZN34_INTERNAL_572a8914_4_k_cu__Z4testv4cuda3std3__45__cpo5beginE)
_ZN34_INTERNAL_572a8914_4_k_cu__Z4testv4cuda3std3__45__cpo5beginE:
	.zero		1
	.type		_ZN34_INTERNAL_572a8914_4_k_cu__Z4testv4cuda3std6ranges3__45__cpo5beginE,@object
	.size		_ZN34_INTERNAL_572a8914_4_k_cu__Z4testv4cuda3std6ranges3__45__cpo5beginE,(_ZN34_INTERNAL_572a8914_4_k_cu__Z4testv6thrust24THRUST_300001_SM_1000_NS6deviceE - _ZN34_INTERNAL_572a8914_4_k_cu__Z4testv4cuda3std6ranges3__45__cpo5beginE)
_ZN34_INTERNAL_572a8914_4_k_cu__Z4testv4cuda3std6ranges3__45__cpo5beginE:
	.zero		1
	.type		_ZN34_INTERNAL_572a8914_4_k_cu__Z4testv6thrust24THRUST_300001_SM_1000_NS6deviceE,@object
	.size		_ZN34_INTERNAL_572a8914_4_k_cu__Z4testv6thrust24THRUST_300001_SM_1000_NS6deviceE,(_ZN34_INTERNAL_572a8914_4_k_cu__Z4testv4cuda3std3__47nulloptE - _ZN34_INTERNAL_572a8914_4_k_cu__Z4testv6thrust24THRUST_300001_SM_1000_NS6deviceE)
_ZN34_INTERNAL_572a8914_4_k_cu__Z4testv6thrust24THRUST_300001_SM_1000_NS6deviceE:
	.zero		1
	.type		_ZN34_INTERNAL_572a8914_4_k_cu__Z4testv4cuda3std3__47nulloptE,@object
	.size		_ZN34_INTERNAL_572a8914_4_k_cu__Z4testv4cuda3std3__47nulloptE,(_ZN34_INTERNAL_572a8914_4_k_cu__Z4testv4cuda3std6ranges3__45__cpo8distanceE - _ZN34_INTERNAL_572a8914_4_k_cu__Z4testv4cuda3std3__47nulloptE)
_ZN34_INTERNAL_572a8914_4_k_cu__Z4testv4cuda3std3__47nulloptE:
	.zero		1
	.type		_ZN34_INTERNAL_572a8914_4_k_cu__Z4testv4cuda3std6ranges3__45__cpo8distanceE,@object
	.size		_ZN34_INTERNAL_572a8914_4_k_cu__Z4testv4cuda3std6ranges3__45__cpo8distanceE,(_ZN34_INTERNAL_572a8914_4_k_cu__Z4testv6thrust24THRUST_300001_SM_1000_NS12placeholders2_4E - _ZN34_INTERNAL_572a8914_4_k_cu__Z4testv4cuda3std6ranges3__45__cpo8distanceE)
_ZN34_INTERNAL_572a8914_4_k_cu__Z4testv4cuda3std6ranges3__45__cpo8distanceE:
	.zero		1
	.type		_ZN34_INTERNAL_572a8914_4_k_cu__Z4testv6thrust24THRUST_300001_SM_1000_NS12placeholders2_4E,@object
	.size		_ZN34_INTERNAL_572a8914_4_k_cu__Z4testv6thrust24THRUST_300001_SM_1000_NS12placeholders2_4E,(_ZN34_INTERNAL_572a8914_4_k_cu__Z4testv4cuda3std3__45__cpo6rbeginE - _ZN34_INTERNAL_572a8914_4_k_cu__Z4testv6thrust24THRUST_300001_SM_1000_NS12placeholders2_4E)
_ZN34_INTERNAL_572a8914_4_k_cu__Z4testv6thrust24THRUST_300001_SM_1000_NS12placeholders2_4E:
	.zero		1
	.type		_ZN34_INTERNAL_572a8914_4_k_cu__Z4testv4cuda3std3__45__cpo6rbeginE,@object
	.size		_ZN34_INTERNAL_572a8914_4_k_cu__Z4testv4cuda3std3__45__cpo6rbeginE,(_ZN34_INTERNAL_572a8914_4_k_cu__Z4testv4cuda3std6ranges3__45__cpo7advanceE - _ZN34_INTERNAL_572a8914_4_k_cu__Z4testv4cuda3std3__45__cpo6rbeginE)
_ZN34_INTERNAL_572a8914_4_k_cu__Z4testv4cuda3std3__45__cpo6rbeginE:
	.zero		1
	.type		_ZN34_INTERNAL_572a8914_4_k_cu__Z4testv4cuda3std6ranges3__45__cpo7advanceE,@object
	.size		_ZN34_INTERNAL_572a8914_4_k_cu__Z4testv4cuda3std6ranges3__45__cpo7advanceE,(_ZN34_INTERNAL_572a8914_4_k_cu__Z4testv6thrust24THRUST_300001_SM_1000_NS12placeholders3_10E - _ZN34_INTERNAL_572a8914_4_k_cu__Z4testv4cuda3std6ranges3__45__cpo7advanceE)
_ZN34_INTERNAL_572a8914_4_k_cu__Z4testv4cuda3std6ranges3__45__cpo7advanceE:
	.zero		1
	.type		_ZN34_INTERNAL_572a8914_4_k_cu__Z4testv6thrust24THRUST_300001_SM_1000_NS12placeholders3_10E,@object
	.size		_ZN34_INTERNAL_572a8914_4_k_cu__Z4testv6thrust24THRUST_300001_SM_1000_NS12placeholders3_10E,(_ZN34_INTERNAL_572a8914_4_k_cu__Z4testv4cuda3std3__48in_placeE - _ZN34_INTERNAL_572a8914_4_k_cu__Z4testv6thrust24THRUST_300001_SM_1000_NS12placeholders3_10E)
_ZN34_INTERNAL_572a8914_4_k_cu__Z4testv6thrust24THRUST_300001_SM_1000_NS12placeholders3_10E:
	.zero		1
	.type		_ZN34_INTERNAL_572a8914_4_k_cu__Z4testv4cuda3std3__48in_placeE,@object
	.size		_ZN34_INTERNAL_572a8914_4_k_cu__Z4testv4cuda3std3__48in_placeE,(_ZN34_INTERNAL_572a8914_4_k_cu__Z4testv4cuda3std6ranges3__45__cpo4sizeE - _ZN34_INTERNAL_572a8914_4_k_cu__Z4testv4cuda3std3__48in_placeE)
_ZN34_INTERNAL_572a8914_4_k_cu__Z4testv4cuda3std3__48in_placeE:
	.zero		1
	.type		_ZN34_INTERNAL_572a8914_4_k_cu__Z4testv4cuda3std6ranges3__45__cpo4sizeE,@object
	.size		_ZN34_INTERNAL_572a8914_4_k_cu__Z4testv4cuda3std6ranges3__45__cpo4sizeE,(_ZN34_INTERNAL_572a8914_4_k_cu__Z4testv6thrust24THRUST_300001_SM_1000_NS12placeholders2_2E - _ZN34_INTERNAL_572a8914_4_k_cu__Z4testv4cuda3std6ranges3__45__cpo4sizeE)
_ZN34_INTERNAL_572a8914_4_k_cu__Z4testv4cuda3std6ranges3__45__cpo4sizeE:
	.zero		1
	.type		_ZN34_INTERNAL_572a8914_4_k_cu__Z4testv6thrust24THRUST_300001_SM_1000_NS12placeholders2_2E,@object
	.size		_ZN34_INTERNAL_572a8914_4_k_cu__Z4testv6thrust24THRUST_300001_SM_1000_NS12placeholders2_2E,(_ZN34_INTERNAL_572a8914_4_k_cu__Z4testv4cuda3std3__45__cpo6cbeginE - _ZN34_INTERNAL_572a8914_4_k_cu__Z4testv6thrust24THRUST_300001_SM_1000_NS12placeholders2_2E)
_ZN34_INTERNAL_572a8914_4_k_cu__Z4testv6thrust24THRUST_300001_SM_1000_NS12placeholders2_2E:
	.zero		1
	.type		_ZN34_INTERNAL_572a8914_4_k_cu__Z4testv4cuda3std3__45__cpo6cbeginE,@object
	.size		_ZN34_INTERNAL_572a8914_4_k_cu__Z4testv4cuda3std3__45__cpo6cbeginE,(_ZN34_INTERNAL_572a8914_4_k_cu__Z4testv4cuda3std6ranges3__45__cpo6cbeginE - _ZN34_INTERNAL_572a8914_4_k_cu__Z4testv4cuda3std3__45__cpo6cbeginE)
_ZN34_INTERNAL_572a8914_4_k_cu__Z4testv4cuda3std3__45__cpo6cbeginE:
	.zero		1
	.type		_ZN34_INTERNAL_572a8914_4_k_cu__Z4testv4cuda3std6ranges3__45__cpo6cbeginE,@object
	.size		_ZN34_INTERNAL_572a8914_4_k_cu__Z4testv4cuda3std6ranges3__45__cpo6cbeginE,(_ZN34_INTERNAL_572a8914_4_k_cu__Z4testv6thrust24THRUST_300001_SM_1000_NS12placeholders2_6E - _ZN34_INTERNAL_572a8914_4_k_cu__Z4testv4cuda3std6ranges3__45__cpo6cbeginE)
_ZN34_INTERNAL_572a8914_4_k_cu__Z4testv4cuda3std6ranges3__45__cpo6cbeginE:
	.zero		1
	.type		_ZN34_INTERNAL_572a8914_4_k_cu__Z4testv6thrust24THRUST_300001_SM_1000_NS12placeholders2_6E,@object
	.size		_ZN34_INTERNAL_572a8914_4_k_cu__Z4testv6thrust24THRUST_300001_SM_1000_NS12placeholders2_6E,(_ZN34_INTERNAL_572a8914_4_k_cu__Z4testv4cuda3std3__45__cpo7crbeginE - _ZN34_INTERNAL_572a8914_4_k_cu__Z4testv6thrust24THRUST_300001_SM_1000_NS12placeholders2_6E)
_ZN34_INTERNAL_572a8914_4_k_cu__Z4testv6thrust24THRUST_300001_SM_1000_NS12placeholders2_6E:
	.zero		1
	.type		_ZN34_INTERNAL_572a8914_4_k_cu__Z4testv4cuda3std3__45__cpo7crbeginE,@object
	.size		_ZN34_INTERNAL_572a8914_4_k_cu__Z4testv4cuda3std3__45__cpo7crbeginE,(_ZN34_INTERNAL_572a8914_4_k_cu__Z4testv4cuda3std6ranges3__45__cpo4nextE - _ZN34_INTERNAL_572a8914_4_k_cu__Z4testv4cuda3std3__45__cpo7crbeginE)
_ZN34_INTERNAL_572a8914_4_k_cu__Z4testv4cuda3std3__45__cpo7crbeginE:
	.zero		1
	.type		_ZN34_INTERNAL_572a8914_4_k_cu__Z4testv4cuda3std6ranges3__45__cpo4nextE,@object
	.size		_ZN34_INTERNAL_572a8914_4_k_cu__Z4testv4cuda3std6ranges3__45__cpo4nextE,(_ZN34_INTERNAL_572a8914_4_k_cu__Z4testv4cuda3std6ranges3__45__cpo4swapE - _ZN34_INTERNAL_572a8914_4_k_cu__Z4testv4cuda3std6ranges3__45__cpo4nextE)
_ZN34_INTERNAL_572a8914_4_k_cu__Z4testv4cuda3std6ranges3__45__cpo4nextE:
	.zero		1
	.type		_ZN34_INTERNAL_572a8914_4_k_cu__Z4testv4cuda3std6ranges3__45__cpo4swapE,@object
	.size		_ZN34_INTERNAL_572a8914_4_k_cu__Z4testv4cuda3std6ranges3__45__cpo4swapE,(_ZN34_INTERNAL_572a8914_4_k_cu__Z4testv6thrust24THRUST_300001_SM_1000_NS8cuda_cub10par_nosyncE - _ZN34_INTERNAL_572a8914_4_k_cu__Z4testv4cuda3std6ranges3__45__cpo4swapE)
_ZN34_INTERNAL_572a8914_4_k_cu__Z4testv4cuda3std6ranges3__45__cpo4swapE:
	.zero		1
	.type		_ZN34_INTERNAL_572a8914_4_k_cu__Z4testv6thrust24THRUST_300001_SM_1000_NS8cuda_cub10par_nosyncE,@object
	.size		_ZN34_INTERNAL_572a8914_4_k_cu__Z4testv6thrust24THRUST_300001_SM_1000_NS8cuda_cub10par_nosyncE,(_ZN34_INTERNAL_572a8914_4_k_cu__Z4testv6thrust24THRUST_300001_SM_1000_NS3seqE - _ZN34_INTERNAL_572a8914_4_k_cu__Z4testv6thrust24THRUST_300001_SM_1000_NS8cuda_cub10par_nosyncE)
_ZN34_INTERNAL_572a8914_4_k_cu__Z4testv6thrust24THRUST_300001_SM_1000_NS8cuda_cub10par_nosyncE:
	.zero		1
	.type		_ZN34_INTERNAL_572a8914_4_k_cu__Z4testv6thrust24THRUST_300001_SM_1000_NS3seqE,@object
	.size		_ZN34_INTERNAL_572a8914_4_k_cu__Z4testv6thrust24THRUST_300001_SM_1000_NS3seqE,(_ZN34_INTERNAL_572a8914_4_k_cu__Z4testv4cuda3std3__420unreachable_sentinelE - _ZN34_INTERNAL_572a8914_4_k_cu__Z4testv6thrust24THRUST_300001_SM_1000_NS3seqE)
_ZN34_INTERNAL_572a8914_4_k_cu__Z4testv6thrust24THRUST_300001_SM_1000_NS3seqE:
	.zero		1
	.type		_ZN34_INTERNAL_572a8914_4_k_cu__Z4testv4cuda3std3__420unreachable_sentinelE,@object
	.size		_ZN34_INTERNAL_572a8914_4_k_cu__Z4testv4cuda3std3__420unreachable_sentinelE,(_ZN34_INTERNAL_572a8914_4_k_cu__Z4testv4cuda3std6ranges3__45__cpo5ssizeE - _ZN34_INTERNAL_572a8914_4_k_cu__Z4testv4cuda3std3__420unreachable_sentinelE)
_ZN34_INTERNAL_572a8914_4_k_cu__Z4testv4cuda3std3__420unreachable_sentinelE:
	.zero		1
	.type		_ZN34_INTERNAL_572a8914_4_k_cu__Z4testv4cuda3std6ranges3__45__cpo5ssizeE,@object
	.size		_ZN34_INTERNAL_572a8914_4_k_cu__Z4testv4cuda3std6ranges3__45__cpo5ssizeE,(_ZN34_INTERNAL_572a8914_4_k_cu__Z4testv6thrust24THRUST_300001_SM_1000_NS12placeholders2_3E - _ZN34_INTERNAL_572a8914_4_k_cu__Z4testv4cuda3std6ranges3__45__cpo5ssizeE)
_ZN34_INTERNAL_572a8914_4_k_cu__Z4testv4cuda3std6ranges3__45__cpo5ssizeE:
	.zero		1
	.type		_ZN34_INTERNAL_572a8914_4_k_cu__Z4testv6thrust24THRUST_300001_SM_1000_NS12placeholders2_3E,@object
	.size		_ZN34_INTERNAL_572a8914_4_k_cu__Z4testv6thrust24THRUST_300001_SM_1000_NS12placeholders2_3E,(_ZN34_INTERNAL_572a8914_4_k_cu__Z4testv4cuda3std3__45__cpo4cendE - _ZN34_INTERNAL_572a8914_4_k_cu__Z4testv6thrust24THRUST_300001_SM_1000_NS12placeholders2_3E)
_ZN34_INTERNAL_572a8914_4_k_cu__Z4testv6thrust24THRUST_300001_SM_1000_NS12placeholders2_3E:
	.zero		1
	.type		_ZN34_INTERNAL_572a8914_4_k_cu__Z4testv4cuda3std3__45__cpo4cendE,@object
	.size		_ZN34_INTERNAL_572a8914_4_k_cu__Z4testv4cuda3std3__45__cpo4cendE,(_ZN34_INTERNAL_572a8914_4_k_cu__Z4testv4cuda3std6ranges3__45__cpo4cendE - _ZN34_INTERNAL_572a8914_4_k_cu__Z4testv4cuda3std3__45__cpo4cendE)
_ZN34_INTERNAL_572a8914_4_k_cu__Z4testv4cuda3std3__45__cpo4cendE:
	.zero		1
	.type		_ZN34_INTERNAL_572a8914_4_k_cu__Z4testv4cuda3std6ranges3__45__cpo4cendE,@object
	.size		_ZN34_INTERNAL_572a8914_4_k_cu__Z4testv4cuda3std6ranges3__45__cpo4cendE,(_ZN34_INTERNAL_572a8914_4_k_cu__Z4testv6thrust24THRUST_300001_SM_1000_NS12placeholders2_7E - _ZN34_INTERNAL_572a8914_4_k_cu__Z4testv4cuda3std6ranges3__45__cpo4cendE)
_ZN34_INTERNAL_572a8914_4_k_cu__Z4testv4cuda3std6ranges3__45__cpo4cendE:
	.zero		1
	.type		_ZN34_INTERNAL_572a8914_4_k_cu__Z4testv6thrust24THRUST_300001_SM_1000_NS12placeholders2_7E,@object
	.size		_ZN34_INTERNAL_572a8914_4_k_cu__Z4testv6thrust24THRUST_300001_SM_1000_NS12placeholders2_7E,(_ZN34_INTERNAL_572a8914_4_k_cu__Z4testv4cuda3std3__45__cpo5crendE - _ZN34_INTERNAL_572a8914_4_k_cu__Z4testv6thrust24THRUST_300001_SM_1000_NS12placeholders2_7E)
_ZN34_INTERNAL_572a8914_4_k_cu__Z4testv6thrust24THRUST_300001_SM_1000_NS12placeholders2_7E:
	.zero		1
	.type		_ZN34_INTERNAL_572a8914_4_k_cu__Z4testv4cuda3std3__45__cpo5crendE,@object
	.size		_ZN34_INTERNAL_572a8914_4_k_cu__Z4testv4cuda3std3__45__cpo5crendE,(_ZN34_INTERNAL_572a8914_4_k_cu__Z4testv4cuda3std6ranges3__45__cpo4prevE - _ZN34_INTERNAL_572a8914_4_k_cu__Z4testv4cuda3std3__45__cpo5crendE)
_ZN34_INTERNAL_572a8914_4_k_cu__Z4testv4cuda3std3__45__cpo5crendE:
	.zero		1
	.type		_ZN34_INTERNAL_572a8914_4_k_cu__Z4testv4cuda3std6ranges3__45__cpo4prevE,@object
	.size		_ZN34_INTERNAL_572a8914_4_k_cu__Z4testv4cuda3std6ranges3__45__cpo4prevE,(_ZN34_INTERNAL_572a8914_4_k_cu__Z4testv4cuda3std6ranges3__45__cpo9iter_moveE - _ZN34_INTERNAL_572a8914_4_k_cu__Z4testv4cuda3std6ranges3__45__cpo4prevE)
_ZN34_INTERNAL_572a8914_4_k_cu__Z4testv4cuda3std6ranges3__45__cpo4prevE:
	.zero		1
	.type		_ZN34_INTERNAL_572a8914_4_k_cu__Z4testv4cuda3std6ranges3__45__cpo9iter_moveE,@object
	.size		_ZN34_INTERNAL_572a8914_4_k_cu__Z4testv4cuda3std6ranges3__45__cpo9iter_moveE,(_ZN34_INTERNAL_572a8914_4_k_cu__Z4testv6thrust24THRUST_300001_SM_1000_NS6system6detail10sequential3seqE - _ZN34_INTERNAL_572a8914_4_k_cu__Z4testv4cuda3std6ranges3__45__cpo9iter_moveE)
_ZN34_INTERNAL_572a8914_4_k_cu__Z4testv4cuda3std6ranges3__45__cpo9iter_moveE:
	.zero		1
	.type		_ZN34_INTERNAL_572a8914_4_k_cu__Z4testv6thrust24THRUST_300001_SM_1000_NS6system6detail10sequential3seqE,@object
	.size		_ZN34_INTERNAL_572a8914_4_k_cu__Z4testv6thrust24THRUST_300001_SM_1000_NS6system6detail10sequential3seqE,(_ZN34_INTERNAL_572a8914_4_k_cu__Z4testv6thrust24THRUST_300001_SM_1000_NS12placeholders2_9E - _ZN34_INTERNAL_572a8914_4_k_cu__Z4testv6thrust24THRUST_300001_SM_1000_NS6system6detail10sequential3seqE)
_ZN34_INTERNAL_572a8914_4_k_cu__Z4testv6thrust24THRUST_300001_SM_1000_NS6system6detail10sequential3seqE:
	.zero		1
	.type		_ZN34_INTERNAL_572a8914_4_k_cu__Z4testv6thrust24THRUST_300001_SM_1000_NS12placeholders2_9E,@object
	.size		_ZN34_INTERNAL_572a8914_4_k_cu__Z4testv6thrust24THRUST_300001_SM_1000_NS12placeholders2_9E,(_ZN34_INTERNAL_572a8914_4_k_cu__Z4testv4cuda3std3__419piecewise_constructE - _ZN34_INTERNAL_572a8914_4_k_cu__Z4testv6thrust24THRUST_300001_SM_1000_NS12placeholders2_9E)
_ZN34_INTERNAL_572a8914_4_k_cu__Z4testv6thrust24THRUST_300001_SM_1000_NS12placeholders2_9E:
	.zero		1
	.type		_ZN34_INTERNAL_572a8914_4_k_cu__Z4testv4cuda3std3__419piecewise_constructE,@object
	.size		_ZN34_INTERNAL_572a8914_4_k_cu__Z4testv4cuda3std3__419piecewise_constructE,(_ZN34_INTERNAL_572a8914_4_k_cu__Z4testv4cuda3std6ranges3__45__cpo5cdataE - _ZN34_INTERNAL_572a8914_4_k_cu__Z4testv4cuda3std3__419piecewise_constructE)
_ZN34_INTERNAL_572a8914_4_k_cu__Z4testv4cuda3std3__419piecewise_constructE:
	.zero		1
	.type		_ZN34_INTERNAL_572a8914_4_k_cu__Z4testv4cuda3std6ranges3__45__cpo5cdataE,@object
	.size		_ZN34_INTERNAL_572a8914_4_k_cu__Z4testv4cuda3std6ranges3__45__cpo5cdataE,(_ZN34_INTERNAL_572a8914_4_k_cu__Z4testv6thrust24THRUST_300001_SM_1000_NS12placeholders2_1E - _ZN34_INTERNAL_572a8914_4_k_cu__Z4testv4cuda3std6ranges3__45__cpo5cdataE)
_ZN34_INTERNAL_572a8914_4_k_cu__Z4testv4cuda3std6ranges3__45__cpo5cdataE:
	.zero		1
	.type		_ZN34_INTERNAL_572a8914_4_k_cu__Z4testv6thrust24THRUST_300001_SM_1000_NS12placeholders2_1E,@object
	.size		_ZN34_INTERNAL_572a8914_4_k_cu__Z4testv6thrust24THRUST_300001_SM_1000_NS12placeholders2_1E,(_ZN34_INTERNAL_572a8914_4_k_cu__Z4testv4cuda3std3__45__cpo3endE - _ZN34_INTERNAL_572a8914_4_k_cu__Z4testv6thrust24THRUST_300001_SM_1000_NS12placeholders2_1E)
_ZN34_INTERNAL_572a8914_4_k_cu__Z4testv6thrust24THRUST_300001_SM_1000_NS12placeholders2_1E:
	.zero		1
	.type		_ZN34_INTERNAL_572a8914_4_k_cu__Z4testv4cuda3std3__45__cpo3endE,@object
	.size		_ZN34_INTERNAL_572a8914_4_k_cu__Z4testv4cuda3std3__45__cpo3endE,(_ZN34_INTERNAL_572a8914_4_k_cu__Z4testv4cuda3std6ranges3__45__cpo3endE - _ZN34_INTERNAL_572a8914_4_k_cu__Z4testv4cuda3std3__45__cpo3endE)
_ZN34_INTERNAL_572a8914_4_k_cu__Z4testv4cuda3std3__45__cpo3endE:
	.zero		1
	.type		_ZN34_INTERNAL_572a8914_4_k_cu__Z4testv4cuda3std6ranges3__45__cpo3endE,@object
	.size		_ZN34_INTERNAL_572a8914_4_k_cu__Z4testv4cuda3std6ranges3__45__cpo3endE,(_ZN34_INTERNAL_572a8914_4_k_cu__Z4testv6thrust24THRUST_300001_SM_1000_NS12placeholders2_5E - _ZN34_INTERNAL_572a8914_4_k_cu__Z4testv4cuda3std6ranges3__45__cpo3endE)
_ZN34_INTERNAL_572a8914_4_k_cu__Z4testv4cuda3std6ranges3__45__cpo3endE:
	.zero		1
	.type		_ZN34_INTERNAL_572a8914_4_k_cu__Z4testv6thrust24THRUST_300001_SM_1000_NS12placeholders2_5E,@object
	.size		_ZN34_INTERNAL_572a8914_4_k_cu__Z4testv6thrust24THRUST_300001_SM_1000_NS12placeholders2_5E,(_ZN34_INTERNAL_572a8914_4_k_cu__Z4testv4cuda3std3__45__cpo4rendE - _ZN34_INTERNAL_572a8914_4_k_cu__Z4testv6thrust24THRUST_300001_SM_1000_NS12placeholders2_5E)
_ZN34_INTERNAL_572a8914_4_k_cu__Z4testv6thrust24THRUST_300001_SM_1000_NS12placeholders2_5E:
	.zero		1
	.type		_ZN34_INTERNAL_572a8914_4_k_cu__Z4testv4cuda3std3__45__cpo4rendE,@object
	.size		_ZN34_INTERNAL_572a8914_4_k_cu__Z4testv4cuda3std3__45__cpo4rendE,(_ZN34_INTERNAL_572a8914_4_k_cu__Z4testv4cuda3std6ranges3__45__cpo9iter_swapE - _ZN34_INTERNAL_572a8914_4_k_cu__Z4testv4cuda3std3__45__cpo4rendE)
_ZN34_INTERNAL_572a8914_4_k_cu__Z4testv4cuda3std3__45__cpo4rendE:
	.zero		1
	.type		_ZN34_INTERNAL_572a8914_4_k_cu__Z4testv4cuda3std6ranges3__45__cpo9iter_swapE,@object
	.size		_ZN34_INTERNAL_572a8914_4_k_cu__Z4testv4cuda3std6ranges3__45__cpo9iter_swapE,(_ZN34_INTERNAL_572a8914_4_k_cu__Z4testv4cuda3std3__48unexpectE - _ZN34_INTERNAL_572a8914_4_k_cu__Z4testv4cuda3std6ranges3__45__cpo9iter_swapE)
_ZN34_INTERNAL_572a8914_4_k_cu__Z4testv4cuda3std6ranges3__45__cpo9iter_swapE:
	.zero		1
	.type		_ZN34_INTERNAL_572a8914_4_k_cu__Z4testv4cuda3std3__48unexpectE,@object
	.size		_ZN34_INTERNAL_572a8914_4_k_cu__Z4testv4cuda3std3__48unexpectE,(_ZN34_INTERNAL_572a8914_4_k_cu__Z4testv6thrust24THRUST_300001_SM_1000_NS8cuda_cub3parE - _ZN34_INTERNAL_572a8914_4_k_cu__Z4testv4cuda3std3__48unexpectE)
_ZN34_INTERNAL_572a8914_4_k_cu__Z4testv4cuda3std3__48unexpectE:
	.zero		1
	.type		_ZN34_INTERNAL_572a8914_4_k_cu__Z4testv6thrust24THRUST_300001_SM_1000_NS8cuda_cub3parE,@object
	.size		_ZN34_INTERNAL_572a8914_4_k_cu__Z4testv6thrust24THRUST_300001_SM_1000_NS8cuda_cub3parE,(.L_29 - _ZN34_INTERNAL_572a8914_4_k_cu__Z4testv6thrust24THRUST_300001_SM_1000_NS8cuda_cub3parE)
_ZN34_INTERNAL_572a8914_4_k_cu__Z4testv6thrust24THRUST_300001_SM_1000_NS8cuda_cub3parE:
	.zero		1
.L_29:


//--------------------- .nv.constant0._ZN3cub18CUB_300001_SM_10006detail8for_each13static_kernelINS2_12policy_hub_t12policy_500_tEiN6thrust24THRUST_300001_SM_1000_NS8cuda_cub20__uninitialized_copy7functorINS7_6detail15normal_iteratorINS7_10device_ptrI3IntEEEESF_EEEEvT0_T1_ --------------------------
	.section	.nv.constant0._ZN3cub18CUB_300001_SM_10006detail8for_each13static_kernelINS2_12policy_hub_t12policy_500_tEiN6thrust24THRUST_300001_SM_1000_NS8cuda_cub20__uninitialized_copy7functorINS7_6detail15normal_iteratorINS7_10device_ptrI3IntEEEESF_EEEEvT0_T1_,"a",@progbits
	.sectionflags	@""
	.align	4
.nv.constant0._ZN3cub18CUB_300001_SM_10006detail8for_each13static_kernelINS2_12policy_hub_t12policy_500_tEiN6thrust24THRUST_300001_SM_1000_NS8cuda_cub20__uninitialized_copy7functorINS7_6detail15normal_iteratorINS7_10device_ptrI3IntEEEESF_EEEEvT0_T1_:
	.zero		920


//--------------------- .nv.constant0._ZN3cub18CUB_300001_SM_10006detail8for_each13static_kernelINS2_12policy_hub_t12policy_500_tEmN6thrust24THRUST_300001_SM_1000_NS8cuda_cub20__uninitialized_fill7functorINS7_10device_ptrI3IntEESC_EEEEvT0_T1_ --------------------------
	.section	.nv.constant0._ZN3cub18CUB_300001_SM_10006detail8for_each13static_kernelINS2_12policy_hub_t12policy_500_tEmN6thrust24THRUST_300001_SM_1000_NS8cuda_cub20__uninitialized_fill7functorINS7_10device_ptrI3IntEESC_EEEEvT0_T1_,"a",@progbits
	.sectionflags	@""
	.align	4
.nv.constant0._ZN3cub18CUB_300001_SM_10006detail8for_each13static_kernelINS2_12policy_hub_t12policy_500_tEmN6thrust24THRUST_300001_SM_1000_NS8cuda_cub20__uninitialized_fill7functorINS7_10device_ptrI3IntEESC_EEEEvT0_T1_:
	.zero		920


//--------------------- .nv.constant0._ZN3cub18CUB_300001_SM_10006detail11EmptyKernelIvEEvv --------------------------
	.section	.nv.constant0._ZN3cub18CUB_300001_SM_10006detail11EmptyKernelIvEEvv,"a",@progbits
	.sectionflags	@""
	.align	4
.nv.constant0._ZN3cub18CUB_300001_SM_10006detail11EmptyKernelIvEEvv:
	.zero		896


//--------------------- SYMBOLS --------------------------

	.type		.nv.reservedSmem.offset0,@object
	.size		.nv.reservedSmem.offset0,0x4
